//
// Generated by NVIDIA NVVM Compiler
//
// Compiler Build ID: CL-36424714
// Cuda compilation tools, release 13.0, V13.0.88
// Based on NVVM 20.0.0
//

.version 9.0
.target sm_100
.address_size 64

	// .globl	_Z4testPiiS_ii
.global .align 1 .b8 _ZN34_INTERNAL_33ad9b7f_4_k_cu_1f6f6aef4cuda3std3__45__cpo5beginE[1];
.global .align 1 .b8 _ZN34_INTERNAL_33ad9b7f_4_k_cu_1f6f6aef4cuda3std3__45__cpo3endE[1];
.global .align 1 .b8 _ZN34_INTERNAL_33ad9b7f_4_k_cu_1f6f6aef4cuda3std3__45__cpo6cbeginE[1];
.global .align 1 .b8 _ZN34_INTERNAL_33ad9b7f_4_k_cu_1f6f6aef4cuda3std3__45__cpo4cendE[1];
.global .align 1 .b8 _ZN34_INTERNAL_33ad9b7f_4_k_cu_1f6f6aef4cuda3std3__45__cpo6rbeginE[1];
.global .align 1 .b8 _ZN34_INTERNAL_33ad9b7f_4_k_cu_1f6f6aef4cuda3std3__45__cpo4rendE[1];
.global .align 1 .b8 _ZN34_INTERNAL_33ad9b7f_4_k_cu_1f6f6aef4cuda3std3__45__cpo7crbeginE[1];
.global .align 1 .b8 _ZN34_INTERNAL_33ad9b7f_4_k_cu_1f6f6aef4cuda3std3__45__cpo5crendE[1];
.global .align 1 .b8 _ZN34_INTERNAL_33ad9b7f_4_k_cu_1f6f6aef4cuda3std3__436_GLOBAL__N__33ad9b7f_4_k_cu_1f6f6aef6ignoreE[1];
.global .align 1 .b8 _ZN34_INTERNAL_33ad9b7f_4_k_cu_1f6f6aef4cuda3std3__419piecewise_constructE[1];
.global .align 1 .b8 _ZN34_INTERNAL_33ad9b7f_4_k_cu_1f6f6aef4cuda3std3__48in_placeE[1];
.global .align 1 .b8 _ZN34_INTERNAL_33ad9b7f_4_k_cu_1f6f6aef4cuda3std3__420unreachable_sentinelE[1];
.global .align 1 .b8 _ZN34_INTERNAL_33ad9b7f_4_k_cu_1f6f6aef4cuda3std3__47nulloptE[1];
.global .align 1 .b8 _ZN34_INTERNAL_33ad9b7f_4_k_cu_1f6f6aef4cuda3std3__48unexpectE[1];
.global .align 1 .b8 _ZN34_INTERNAL_33ad9b7f_4_k_cu_1f6f6aef4cuda3std6ranges3__45__cpo4swapE[1];
.global .align 1 .b8 _ZN34_INTERNAL_33ad9b7f_4_k_cu_1f6f6aef4cuda3std6ranges3__45__cpo9iter_moveE[1];
.global .align 1 .b8 _ZN34_INTERNAL_33ad9b7f_4_k_cu_1f6f6aef4cuda3std6ranges3__45__cpo5beginE[1];
.global .align 1 .b8 _ZN34_INTERNAL_33ad9b7f_4_k_cu_1f6f6aef4cuda3std6ranges3__45__cpo3endE[1];
.global .align 1 .b8 _ZN34_INTERNAL_33ad9b7f_4_k_cu_1f6f6aef4cuda3std6ranges3__45__cpo6cbeginE[1];
.global .align 1 .b8 _ZN34_INTERNAL_33ad9b7f_4_k_cu_1f6f6aef4cuda3std6ranges3__45__cpo4cendE[1];
.global .align 1 .b8 _ZN34_INTERNAL_33ad9b7f_4_k_cu_1f6f6aef4cuda3std6ranges3__45__cpo7advanceE[1];
.global .align 1 .b8 _ZN34_INTERNAL_33ad9b7f_4_k_cu_1f6f6aef4cuda3std6ranges3__45__cpo9iter_swapE[1];
.global .align 1 .b8 _ZN34_INTERNAL_33ad9b7f_4_k_cu_1f6f6aef4cuda3std6ranges3__45__cpo4nextE[1];
.global .align 1 .b8 _ZN34_INTERNAL_33ad9b7f_4_k_cu_1f6f6aef4cuda3std6ranges3__45__cpo4prevE[1];
.global .align 1 .b8 _ZN34_INTERNAL_33ad9b7f_4_k_cu_1f6f6aef4cuda3std6ranges3__45__cpo4dataE[1];
.global .align 1 .b8 _ZN34_INTERNAL_33ad9b7f_4_k_cu_1f6f6aef4cuda3std6ranges3__45__cpo5cdataE[1];
.global .align 1 .b8 _ZN34_INTERNAL_33ad9b7f_4_k_cu_1f6f6aef4cuda3std6ranges3__45__cpo4sizeE[1];
.global .align 1 .b8 _ZN34_INTERNAL_33ad9b7f_4_k_cu_1f6f6aef4cuda3std6ranges3__45__cpo5ssizeE[1];
.global .align 1 .b8 _ZN34_INTERNAL_33ad9b7f_4_k_cu_1f6f6aef4cuda3std6ranges3__45__cpo8distanceE[1];
.global .align 1 .b8 _ZN34_INTERNAL_33ad9b7f_4_k_cu_1f6f6aef6thrust24THRUST_300001_SM_1000_NS8cuda_cub3parE[1];
.global .align 1 .b8 _ZN34_INTERNAL_33ad9b7f_4_k_cu_1f6f6aef6thrust24THRUST_300001_SM_1000_NS8cuda_cub10par_nosyncE[1];
.global .align 1 .b8 _ZN34_INTERNAL_33ad9b7f_4_k_cu_1f6f6aef6thrust24THRUST_300001_SM_1000_NS6system6detail10sequential3seqE[1];
.global .align 1 .b8 _ZN34_INTERNAL_33ad9b7f_4_k_cu_1f6f6aef6thrust24THRUST_300001_SM_1000_NS12placeholders2_1E[1];
.global .align 1 .b8 _ZN34_INTERNAL_33ad9b7f_4_k_cu_1f6f6aef6thrust24THRUST_300001_SM_1000_NS12placeholders2_2E[1];
.global .align 1 .b8 _ZN34_INTERNAL_33ad9b7f_4_k_cu_1f6f6aef6thrust24THRUST_300001_SM_1000_NS12placeholders2_3E[1];
.global .align 1 .b8 _ZN34_INTERNAL_33ad9b7f_4_k_cu_1f6f6aef6thrust24THRUST_300001_SM_1000_NS12placeholders2_4E[1];
.global .align 1 .b8 _ZN34_INTERNAL_33ad9b7f_4_k_cu_1f6f6aef6thrust24THRUST_300001_SM_1000_NS12placeholders2_5E[1];
.global .align 1 .b8 _ZN34_INTERNAL_33ad9b7f_4_k_cu_1f6f6aef6thrust24THRUST_300001_SM_1000_NS12placeholders2_6E[1];
.global .align 1 .b8 _ZN34_INTERNAL_33ad9b7f_4_k_cu_1f6f6aef6thrust24THRUST_300001_SM_1000_NS12placeholders2_7E[1];
.global .align 1 .b8 _ZN34_INTERNAL_33ad9b7f_4_k_cu_1f6f6aef6thrust24THRUST_300001_SM_1000_NS12placeholders2_8E[1];
.global .align 1 .b8 _ZN34_INTERNAL_33ad9b7f_4_k_cu_1f6f6aef6thrust24THRUST_300001_SM_1000_NS12placeholders2_9E[1];
.global .align 1 .b8 _ZN34_INTERNAL_33ad9b7f_4_k_cu_1f6f6aef6thrust24THRUST_300001_SM_1000_NS12placeholders3_10E[1];
.global .align 1 .b8 _ZN34_INTERNAL_33ad9b7f_4_k_cu_1f6f6aef6thrust24THRUST_300001_SM_1000_NS3seqE[1];

.visible .entry _Z4testPiiS_ii(
	.param .u64 .ptr .align 1 _Z4testPiiS_ii_param_0,
	.param .u32 _Z4testPiiS_ii_param_1,
	.param .u64 .ptr .align 1 _Z4testPiiS_ii_param_2,
	.param .u32 _Z4testPiiS_ii_param_3,
	.param .u32 _Z4testPiiS_ii_param_4
)
{
	.local .align 8 .b8 	__local_depot0[120];
	.reg .b64 	%SP;
	.reg .b64 	%SPL;
	.reg .pred 	%p<15>;
	.reg .b32 	%r<52>;
	.reg .b64 	%rd<21>;

	mov.u64 	%SPL, __local_depot0;
	ld.param.u64 	%rd8, [_Z4testPiiS_ii_param_0];
	ld.param.u32 	%r19, [_Z4testPiiS_ii_param_1];
	ld.param.u64 	%rd7, [_Z4testPiiS_ii_param_2];
	ld.param.u32 	%r21, [_Z4testPiiS_ii_param_3];
	ld.param.u32 	%r20, [_Z4testPiiS_ii_param_4];
	cvta.to.global.u64 	%rd1, %rd8;
	add.u64 	%rd2, %SPL, 0;
	mov.u32 	%r22, %ctaid.x;
	mov.u32 	%r23, %ntid.x;
	mov.u32 	%r24, %tid.x;
	mad.lo.s32 	%r1, %r22, %r23, %r24;
	setp.lt.s32 	%p1, %r1, %r21;
	@%p1 bra 	$L__BB0_1;
	bra.uni 	$L__BB0_19;
$L__BB0_1:
	mov.b32 	%r48, -1;
	st.local.v2.u32 	[%rd2], {%r48, %r48};
	st.local.v2.u32 	[%rd2+8], {%r48, %r48};
	st.local.v2.u32 	[%rd2+16], {%r48, %r48};
	st.local.v2.u32 	[%rd2+24], {%r48, %r48};
	st.local.v2.u32 	[%rd2+32], {%r48, %r48};
	st.local.v2.u32 	[%rd2+40], {%r48, %r48};
	st.local.v2.u32 	[%rd2+48], {%r48, %r48};
	st.local.v2.u32 	[%rd2+56], {%r48, %r48};
	st.local.v2.u32 	[%rd2+64], {%r48, %r48};
	st.local.v2.u32 	[%rd2+72], {%r48, %r48};
	st.local.v2.u32 	[%rd2+80], {%r48, %r48};
	st.local.v2.u32 	[%rd2+88], {%r48, %r48};
	st.local.v2.u32 	[%rd2+96], {%r48, %r48};
	st.local.v2.u32 	[%rd2+104], {%r48, %r48};
	st.local.v2.u32 	[%rd2+112], {%r48, %r48};
	min.s32 	%r26, %r19, %r20;
	setp.lt.s32 	%p2, %r26, 1;
	mov.u32 	%r49, %r48;
	@%p2 bra 	$L__BB0_10;
	mov.b32 	%r46, 0;
$L__BB0_3:
	mul.wide.u32 	%rd10, %r46, 4;
	add.s64 	%rd11, %rd1, %rd10;
	ld.global.u32 	%r28, [%rd11];
	setp.ne.s32 	%p3, %r28, %r1;
	@%p3 bra 	$L__BB0_8;
	mul.hi.u32 	%r30, %r46, -1431655765;
	shr.u32 	%r31, %r30, 1;
	mul.lo.s32 	%r32, %r31, 3;
	sub.s32 	%r33, %r46, %r32;
	add.s32 	%r34, %r33, 1;
	setp.eq.s32 	%p4, %r34, 3;
	selp.b32 	%r35, 0, %r34, %p4;
	add.s32 	%r36, %r35, %r32;
	mul.wide.u32 	%rd12, %r36, 4;
	add.s64 	%rd13, %rd1, %rd12;
	ld.global.u32 	%r3, [%rd13];
	add.s32 	%r37, %r33, -1;
	setp.eq.s32 	%p5, %r33, 0;
	selp.b32 	%r38, 2, %r37, %p5;
	add.s32 	%r39, %r38, %r32;
	mul.wide.u32 	%rd14, %r39, 4;
	add.s64 	%rd15, %rd1, %rd14;
	ld.global.u32 	%r4, [%rd15];
	mov.b32 	%r47, 0;
$L__BB0_5:
	shl.b32 	%r40, %r47, 1;
	mul.wide.u32 	%rd16, %r40, 4;
	add.s64 	%rd3, %rd2, %rd16;
	ld.local.u32 	%r41, [%rd3];
	setp.eq.s32 	%p6, %r41, -1;
	@%p6 bra 	$L__BB0_7;
	add.s32 	%r47, %r47, 1;
	setp.eq.s32 	%p7, %r47, %r20;
	@%p7 bra 	$L__BB0_8;
	bra.uni 	$L__BB0_5;
$L__BB0_7:
	st.local.v2.u32 	[%rd3], {%r3, %r4};
$L__BB0_8:
	add.s32 	%r46, %r46, 1;
	setp.ne.s32 	%p8, %r46, %r19;
	@%p8 bra 	$L__BB0_3;
	ld.local.v2.u32 	{%r49, %r48}, [%rd2];
$L__BB0_10:
	mul.lo.s32 	%r42, %r20, %r1;
	cvta.to.global.u64 	%rd17, %rd7;
	mul.wide.s32 	%rd18, %r42, 4;
	add.s64 	%rd4, %rd17, %rd18;
	st.global.u32 	[%rd4], %r49;
	st.global.u32 	[%rd4+4], %r48;
	setp.lt.s32 	%p9, %r20, 3;
	@%p9 bra 	$L__BB0_19;
	mov.b32 	%r50, 2;
$L__BB0_12:
	mul.wide.u32 	%rd19, %r50, 4;
	add.s64 	%rd5, %rd4, %rd19;
	ld.global.u32 	%r13, [%rd5+-4];
	mov.b32 	%r15, 0;
	bra.uni 	$L__BB0_15;
$L__BB0_13:
	setp.eq.s32 	%p11, %r16, -1;
	@%p11 bra 	$L__BB0_19;
	add.s32 	%r15, %r15, 1;
	setp.eq.s32 	%p12, %r15, %r20;
	@%p12 bra 	$L__BB0_18;
$L__BB0_15:
	shl.b32 	%r45, %r15, 1;
	mul.wide.u32 	%rd20, %r45, 4;
	add.s64 	%rd6, %rd2, %rd20;
	ld.local.u32 	%r16, [%rd6];
	setp.ne.s32 	%p10, %r16, %r13;
	@%p10 bra 	$L__BB0_13;
	ld.local.u32 	%r17, [%rd6+4];
	setp.eq.s32 	%p13, %r17, %r49;
	@%p13 bra 	$L__BB0_19;
	st.global.u32 	[%rd5], %r17;
$L__BB0_18:
	add.s32 	%r50, %r50, 1;
	setp.ne.s32 	%p14, %r50, %r20;
	@%p14 bra 	$L__BB0_12;
$L__BB0_19:
	ret;

}
	// .globl	_ZN3cub18CUB_300001_SM_10006detail11EmptyKernelIvEEvv
.visible .entry _ZN3cub18CUB_300001_SM_10006detail11EmptyKernelIvEEvv()
{


	ret;

}
	// .globl	_ZN3cub18CUB_300001_SM_10006detail8for_each13static_kernelINS2_12policy_hub_t12policy_500_tEmN6thrust24THRUST_300001_SM_1000_NS8cuda_cub20__uninitialized_fill7functorINS7_10device_ptrIiEEiEEEEvT0_T1_
.visible .entry _ZN3cub18CUB_300001_SM_10006detail8for_each13static_kernelINS2_12policy_hub_t12policy_500_tEmN6thrust24THRUST_300001_SM_1000_NS8cuda_cub20__uninitialized_fill7functorINS7_10device_ptrIiEEiEEEEvT0_T1_(
	.param .u64 _ZN3cub18CUB_300001_SM_10006detail8for_each13static_kernelINS2_12policy_hub_t12policy_500_tEmN6thrust24THRUST_300001_SM_1000_NS8cuda_cub20__uninitialized_fill7functorINS7_10device_ptrIiEEiEEEEvT0_T1__param_0,
	.param .align 8 .b8 _ZN3cub18CUB_300001_SM_10006detail8for_each13static_kernelINS2_12policy_hub_t12policy_500_tEmN6thrust24THRUST_300001_SM_1000_NS8cuda_cub20__uninitialized_fill7functorINS7_10device_ptrIiEEiEEEEvT0_T1__param_1[16]
)
.maxntid 256
{
	.reg .pred 	%p<4>;
	.reg .b16 	%rs<5>;
	.reg .b32 	%r<12>;
	.reg .b64 	%rd<16>;

	ld.param.u32 	%r3, [_ZN3cub18CUB_300001_SM_10006detail8for_each13static_kernelINS2_12policy_hub_t12policy_500_tEmN6thrust24THRUST_300001_SM_1000_NS8cuda_cub20__uninitialized_fill7functorINS7_10device_ptrIiEEiEEEEvT0_T1__param_1+8];
	ld.param.u64 	%rd4, [_ZN3cub18CUB_300001_SM_10006detail8for_each13static_kernelINS2_12policy_hub_t12policy_500_tEmN6thrust24THRUST_300001_SM_1000_NS8cuda_cub20__uninitialized_fill7functorINS7_10device_ptrIiEEiEEEEvT0_T1__param_1];
	ld.param.u64 	%rd5, [_ZN3cub18CUB_300001_SM_10006detail8for_each13static_kernelINS2_12policy_hub_t12policy_500_tEmN6thrust24THRUST_300001_SM_1000_NS8cuda_cub20__uninitialized_fill7functorINS7_10device_ptrIiEEiEEEEvT0_T1__param_0];
	mov.u32 	%r9, %ctaid.x;
	mul.wide.u32 	%rd1, %r9, 512;
	sub.s64 	%rd2, %rd5, %rd1;
	setp.lt.u64 	%p1, %rd2, 512;
	@%p1 bra 	$L__BB2_2;
	mov.u32 	%r11, %tid.x;
	cvta.to.global.u64 	%rd11, %rd4;
	cvt.u64.u32 	%rd12, %r11;
	add.s64 	%rd13, %rd1, %rd12;
	shl.b64 	%rd14, %rd13, 2;
	add.s64 	%rd15, %rd11, %rd14;
	st.global.u32 	[%rd15], %r3;
	st.global.u32 	[%rd15+1024], %r3;
	bra.uni 	$L__BB2_6;
$L__BB2_2:
	cvta.to.global.u64 	%rd6, %rd4;
	mov.u32 	%r2, %tid.x;
	cvt.u64.u32 	%rd7, %r2;
	setp.le.u64 	%p2, %rd2, %rd7;
	add.s64 	%rd8, %rd1, %rd7;
	shl.b64 	%rd9, %rd8, 2;
	add.s64 	%rd3, %rd6, %rd9;
	@%p2 bra 	$L__BB2_4;
	st.global.u32 	[%rd3], %r3;
$L__BB2_4:
	add.s32 	%r10, %r2, 256;
	cvt.u64.u32 	%rd10, %r10;
	setp.le.u64 	%p3, %rd2, %rd10;
	@%p3 bra 	$L__BB2_6;
	st.global.u32 	[%rd3+1024], %r3;
$L__BB2_6:
	ret;

}
	// .globl	_ZN3cub18CUB_300001_SM_10006detail8for_each13static_kernelINS2_12policy_hub_t12policy_500_tElN6thrust24THRUST_300001_SM_1000_NS8cuda_cub6__fill7functorINS7_6detail15normal_iteratorINS7_10device_ptrIiEEEEiEEEEvT0_T1_
.visible .entry _ZN3cub18CUB_300001_SM_10006detail8for_each13static_kernelINS2_12policy_hub_t12policy_500_tElN6thrust24THRUST_300001_SM_1000_NS8cuda_cub6__fill7functorINS7_6detail15normal_iteratorINS7_10device_ptrIiEEEEiEEEEvT0_T1_(
	.param .u64 _ZN3cub18CUB_300001_SM_10006detail8for_each13static_kernelINS2_12policy_hub_t12policy_500_tElN6thrust24THRUST_300001_SM_1000_NS8cuda_cub6__fill7functorINS7_6detail15normal_iteratorINS7_10device_ptrIiEEEEiEEEEvT0_T1__param_0,
	.param .align 8 .b8 _ZN3cub18CUB_300001_SM_10006detail8for_each13static_kernelINS2_12policy_hub_t12policy_500_tElN6thrust24THRUST_300001_SM_1000_NS8cuda_cub6__fill7functorINS7_6detail15normal_iteratorINS7_10device_ptrIiEEEEiEEEEvT0_T1__param_1[16]
)
.maxntid 256
{
	.reg .pred 	%p<4>;
	.reg .b16 	%rs<5>;
	.reg .b32 	%r<12>;
	.reg .b64 	%rd<17>;

	ld.param.u32 	%r3, [_ZN3cub18CUB_300001_SM_10006detail8for_each13static_kernelINS2_12policy_hub_t12policy_500_tElN6thrust24THRUST_300001_SM_1000_NS8cuda_cub6__fill7functorINS7_6detail15normal_iteratorINS7_10device_ptrIiEEEEiEEEEvT0_T1__param_1+8];
	ld.param.u64 	%rd5, [_ZN3cub18CUB_300001_SM_10006detail8for_each13static_kernelINS2_12policy_hub_t12policy_500_tElN6thrust24THRUST_300001_SM_1000_NS8cuda_cub6__fill7functorINS7_6detail15normal_iteratorINS7_10device_ptrIiEEEEiEEEEvT0_T1__param_1];
	ld.param.u64 	%rd6, [_ZN3cub18CUB_300001_SM_10006detail8for_each13static_kernelINS2_12policy_hub_t12policy_500_tElN6thrust24THRUST_300001_SM_1000_NS8cuda_cub6__fill7functorINS7_6detail15normal_iteratorINS7_10device_ptrIiEEEEiEEEEvT0_T1__param_0];
	mov.u32 	%r9, %ctaid.x;
	mul.wide.u32 	%rd1, %r9, 512;
	sub.s64 	%rd2, %rd6, %rd1;
	setp.lt.s64 	%p1, %rd2, 512;
	@%p1 bra 	$L__BB3_2;
	mov.u32 	%r11, %tid.x;
	cvta.to.global.u64 	%rd12, %rd5;
	cvt.u64.u32 	%rd13, %r11;
	add.s64 	%rd14, %rd1, %rd13;
	shl.b64 	%rd15, %rd14, 2;
	add.s64 	%rd16, %rd12, %rd15;
	st.global.u32 	[%rd16], %r3;
	st.global.u32 	[%rd16+1024], %r3;
	bra.uni 	$L__BB3_6;
$L__BB3_2:
	cvta.to.global.u64 	%rd7, %rd5;
	mov.u32 	%r2, %tid.x;
	cvt.s64.s32 	%rd3, %rd2;
	cvt.u64.u32 	%rd8, %r2;
	setp.le.s64 	%p2, %rd3, %rd8;
	add.s64 	%rd9, %rd1, %rd8;
	shl.b64 	%rd10, %rd9, 2;
	add.s64 	%rd4, %rd7, %rd10;
	@%p2 bra 	$L__BB3_4;
	st.global.u32 	[%rd4], %r3;
$L__BB3_4:
	add.s32 	%r10, %r2, 256;
	cvt.u64.u32 	%rd11, %r10;
	setp.le.s64 	%p3, %rd3, %rd11;
	@%p3 bra 	$L__BB3_6;
	st.global.u32 	[%rd4+1024], %r3;
$L__BB3_6:
	ret;

}


// ===== COMPILED SASS (sm_100) =====

	.target	sm_100

	.elftype	@"ET_EXEC"


//--------------------- .note.nv.tkinfo           --------------------------
	.section	.note.nv.tkinfo,"",@"SHT_NOTE"
	.sectionflags	@"SHF_NOTE_NV_TKINFO"
	.tkinfo
        /*0018*/ 	.word	0x00000002
        /*0030*/ 	.string	""
        /*0030*/ 	.string	"ptxas"
        /*0030*/ 	.string	"Cuda compilation tools, release 13.0, V13.0.88"
        /*0030*/ 	.string	"Build cuda_13.0.r13.0/compiler.36424714_0"
        /*0030*/ 	.string	"-arch sm_100 -m 64 "



//--------------------- .note.nv.cuinfo           --------------------------
	.section	.note.nv.cuinfo,"",@"SHT_NOTE"
	.sectionflags	@"SHF_NOTE_NV_CUINFO"
        /*0018*/ 	.short	0x0002
        /*001a*/ 	.short	0x0064
        /*001c*/ 	.short	0x0082
	.zero		2


//--------------------- .nv.info                  --------------------------
	.section	.nv.info,"",@"SHT_CUDA_INFO"
	.align	4


	//----- nvinfo : EIATTR_REGCOUNT
	.align		4
        /*0000*/ 	.byte	0x04, 0x2f
        /*0002*/ 	.short	(.L_44 - .L_43)
	.align		4
.L_43:
        /*0004*/ 	.word	index@(_Z4testPiiS_ii)
        /*0008*/ 	.word	0x0000000f


	//----- nvinfo : EIATTR_FRAME_SIZE
	.align		4
.L_44:
        /*000c*/ 	.byte	0x04, 0x11
        /*000e*/ 	.short	(.L_46 - .L_45)
	.align		4
.L_45:
        /*0010*/ 	.word	index@(_Z4testPiiS_ii)
        /*0014*/ 	.word	0x00000078


	//----- nvinfo : EIATTR_REGCOUNT
	.align		4
.L_46:
        /*0018*/ 	.byte	0x04, 0x2f
        /*001a*/ 	.short	(.L_48 - .L_47)
	.align		4
.L_47:
        /*001c*/ 	.word	index@(_ZN3cub18CUB_300001_SM_10006detail11EmptyKernelIvEEvv)
        /*0020*/ 	.word	0x00000004


	//----- nvinfo : EIATTR_FRAME_SIZE
	.align		4
.L_48:
        /*0024*/ 	.byte	0x04, 0x11
        /*0026*/ 	.short	(.L_50 - .L_49)
	.align		4
.L_49:
        /*0028*/ 	.word	index@(_ZN3cub18CUB_300001_SM_10006detail11EmptyKernelIvEEvv)
        /*002c*/ 	.word	0x00000000


	//----- nvinfo : EIATTR_REGCOUNT
	.align		4
.L_50:
        /*0030*/ 	.byte	0x04, 0x2f
        /*0032*/ 	.short	(.L_52 - .L_51)
	.align		4
.L_51:
        /*0034*/ 	.word	index@(_ZN3cub18CUB_300001_SM_10006detail8for_each13static_kernelINS2_12policy_hub_t12policy_500_tEmN6thrust24THRUST_300001_SM_1000_NS8cuda_cub20__uninitialized_fill7functorINS7_10device_ptrIiEEiEEEEvT0_T1_)
        /*0038*/ 	.word	0x00000008


	//----- nvinfo : EIATTR_FRAME_SIZE
	.align		4
.L_52:
        /*003c*/ 	.byte	0x04, 0x11
        /*003e*/ 	.short	(.L_54 - .L_53)
	.align		4
.L_53:
        /*0040*/ 	.word	index@(_ZN3cub18CUB_300001_SM_10006detail8for_each13static_kernelINS2_12policy_hub_t12policy_500_tEmN6thrust24THRUST_300001_SM_1000_NS8cuda_cub20__uninitialized_fill7functorINS7_10device_ptrIiEEiEEEEvT0_T1_)
        /*0044*/ 	.word	0x00000000


	//----- nvinfo : EIATTR_REGCOUNT
	.align		4
.L_54:
        /*0048*/ 	.byte	0x04, 0x2f
        /*004a*/ 	.short	(.L_56 - .L_55)
	.align		4
.L_55:
        /*004c*/ 	.word	index@(_ZN3cub18CUB_300001_SM_10006detail8for_each13static_kernelINS2_12policy_hub_t12policy_500_tElN6thrust24THRUST_300001_SM_1000_NS8cuda_cub6__fill7functorINS7_6detail15normal_iteratorINS7_10device_ptrIiEEEEiEEEEvT0_T1_)
        /*0050*/ 	.word	0x00000008


	//----- nvinfo : EIATTR_FRAME_SIZE
	.align		4
.L_56:
        /*0054*/ 	.byte	0x04, 0x11
        /*0056*/ 	.short	(.L_58 - .L_57)
	.align		4
.L_57:
        /*0058*/ 	.word	index@(_ZN3cub18CUB_300001_SM_10006detail8for_each13static_kernelINS2_12policy_hub_t12policy_500_tElN6thrust24THRUST_300001_SM_1000_NS8cuda_cub6__fill7functorINS7_6detail15normal_iteratorINS7_10device_ptrIiEEEEiEEEEvT0_T1_)
        /*005c*/ 	.word	0x00000000


	//----- nvinfo : EIATTR_MIN_STACK_SIZE
	.align		4
.L_58:
        /*0060*/ 	.byte	0x04, 0x12
        /*0062*/ 	.short	(.L_60 - .L_59)
	.align		4
.L_59:
        /*0064*/ 	.word	index@(_ZN3cub18CUB_300001_SM_10006detail8for_each13static_kernelINS2_12policy_hub_t12policy_500_tElN6thrust24THRUST_300001_SM_1000_NS8cuda_cub6__fill7functorINS7_6detail15normal_iteratorINS7_10device_ptrIiEEEEiEEEEvT0_T1_)
        /*0068*/ 	.word	0x00000000


	//----- nvinfo : EIATTR_MIN_STACK_SIZE
	.align		4
.L_60:
        /*006c*/ 	.byte	0x04, 0x12
        /*006e*/ 	.short	(.L_62 - .L_61)
	.align		4
.L_61:
        /*0070*/ 	.word	index@(_ZN3cub18CUB_300001_SM_10006detail8for_each13static_kernelINS2_12policy_hub_t12policy_500_tEmN6thrust24THRUST_300001_SM_1000_NS8cuda_cub20__uninitialized_fill7functorINS7_10device_ptrIiEEiEEEEvT0_T1_)
        /*0074*/ 	.word	0x00000000


	//----- nvinfo : EIATTR_MIN_STACK_SIZE
	.align		4
.L_62:
        /*0078*/ 	.byte	0x04, 0x12
        /*007a*/ 	.short	(.L_64 - .L_63)
	.align		4
.L_63:
        /*007c*/ 	.word	index@(_ZN3cub18CUB_300001_SM_10006detail11EmptyKernelIvEEvv)
        /*0080*/ 	.word	0x00000000


	//----- nvinfo : EIATTR_MIN_STACK_SIZE
	.align		4
.L_64:
        /*0084*/ 	.byte	0x04, 0x12
        /*0086*/ 	.short	(.L_66 - .L_65)
	.align		4
.L_65:
        /*0088*/ 	.word	index@(_Z4testPiiS_ii)
        /*008c*/ 	.word	0x00000078
.L_66:


//--------------------- .nv.compat                --------------------------
	.section	.nv.compat,"",@"SHT_CUDA_COMPAT_INFO"
	.align	4
        /*0000*/ 	.byte	0x02, 0x09, 0x00, 0x00, 0x02, 0x02, 0x01, 0x00, 0x02, 0x05, 0x05, 0x00, 0x03, 0x07, 0x01, 0x01
        /*0010*/ 	.byte	0x02, 0x03, 0x00, 0x00, 0x02, 0x06, 0x01, 0x00, 0x04, 0x0b, 0x08, 0x00, 0x09, 0x00, 0x00, 0x00
        /*0020*/ 	.byte	0x00, 0x00, 0x00, 0x00


//--------------------- .nv.info._ZN3cub18CUB_300001_SM_10006detail8for_each13static_kernelINS2_12policy_hub_t12policy_500_tElN6thrust24THRUST_300001_SM_1000_NS8cuda_cub6__fill7functorINS7_6detail15normal_iteratorINS7_10device_ptrIiEEEEiEEEEvT0_T1_ --------------------------
	.section	.nv.info._ZN3cub18CUB_300001_SM_10006detail8for_each13static_kernelINS2_12policy_hub_t12policy_500_tElN6thrust24THRUST_300001_SM_1000_NS8cuda_cub6__fill7functorINS7_6detail15normal_iteratorINS7_10device_ptrIiEEEEiEEEEvT0_T1_,"",@"SHT_CUDA_INFO"
	.sectionflags	@""
	.align	4


	//----- nvinfo : EIATTR_CUDA_API_VERSION
	.align		4
        /*0000*/ 	.byte	0x04, 0x37
        /*0002*/ 	.short	(.L_68 - .L_67)
.L_67:
        /*0004*/ 	.word	0x00000082


	//----- nvinfo : EIATTR_KPARAM_INFO
	.align		4
.L_68:
        /*0008*/ 	.byte	0x04, 0x17
        /*000a*/ 	.short	(.L_70 - .L_69)
.L_69:
        /*000c*/ 	.word	0x00000000
        /*0010*/ 	.short	0x0001
        /*0012*/ 	.short	0x0008
        /*0014*/ 	.byte	0x00, 0xf0, 0x41, 0x00


	//----- nvinfo : EIATTR_KPARAM_INFO
	.align		4
.L_70:
        /*0018*/ 	.byte	0x04, 0x17
        /*001a*/ 	.short	(.L_72 - .L_71)
.L_71:
        /*001c*/ 	.word	0x00000000
        /*0020*/ 	.short	0x0000
        /*0022*/ 	.short	0x0000
        /*0024*/ 	.byte	0x00, 0xf0, 0x21, 0x00


	//----- nvinfo : EIATTR_SPARSE_MMA_MASK
	.align		4
.L_72:
        /*0028*/ 	.byte	0x03, 0x50
        /*002a*/ 	.short	0x0000


	//----- nvinfo : EIATTR_MAXREG_COUNT
	.align		4
        /*002c*/ 	.byte	0x03, 0x1b
        /*002e*/ 	.short	0x00ff


	//----- nvinfo : EIATTR_MERCURY_ISA_VERSION
	.align		4
        /*0030*/ 	.byte	0x03, 0x5f
        /*0032*/ 	.short	0x0101


	//----- nvinfo : EIATTR_VRC_CTA_INIT_COUNT
	.align		4
        /*0034*/ 	.byte	0x02, 0x4a
	.zero		1
	.zero		1


	//----- nvinfo : EIATTR_EXIT_INSTR_OFFSETS
	.align		4
        /*0038*/ 	.byte	0x04, 0x1c
        /*003a*/ 	.short	(.L_74 - .L_73)


	//   ....[0]....
.L_73:
        /*003c*/ 	.word	0x00000130


	//   ....[1]....
        /*0040*/ 	.word	0x00000240


	//   ....[2]....
        /*0044*/ 	.word	0x00000270


	//----- nvinfo : EIATTR_MAX_THREADS
	.align		4
.L_74:
        /*0048*/ 	.byte	0x04, 0x05
        /*004a*/ 	.short	(.L_76 - .L_75)
.L_75:
        /*004c*/ 	.word	0x00000100
        /*0050*/ 	.word	0x00000001
        /*0054*/ 	.word	0x00000001


	//----- nvinfo : EIATTR_CBANK_PARAM_SIZE
	.align		4
.L_76:
        /*0058*/ 	.byte	0x03, 0x19
        /*005a*/ 	.short	0x0018


	//----- nvinfo : EIATTR_PARAM_CBANK
	.align		4
        /*005c*/ 	.byte	0x04, 0x0a
        /*005e*/ 	.short	(.L_78 - .L_77)
	.align		4
.L_77:
        /*0060*/ 	.word	index@(.nv.constant0._ZN3cub18CUB_300001_SM_10006detail8for_each13static_kernelINS2_12policy_hub_t12policy_500_tElN6thrust24THRUST_300001_SM_1000_NS8cuda_cub6__fill7functorINS7_6detail15normal_iteratorINS7_10device_ptrIiEEEEiEEEEvT0_T1_)
        /*0064*/ 	.short	0x0380
        /*0066*/ 	.short	0x0018


	//----- nvinfo : EIATTR_SW_WAR
	.align		4
.L_78:
        /*0068*/ 	.byte	0x04, 0x36
        /*006a*/ 	.short	(.L_80 - .L_79)
.L_79:
        /*006c*/ 	.word	0x00000008
.L_80:


//--------------------- .nv.info._ZN3cub18CUB_300001_SM_10006detail8for_each13static_kernelINS2_12policy_hub_t12policy_500_tEmN6thrust24THRUST_300001_SM_1000_NS8cuda_cub20__uninitialized_fill7functorINS7_10device_ptrIiEEiEEEEvT0_T1_ --------------------------
	.section	.nv.info._ZN3cub18CUB_300001_SM_10006detail8for_each13static_kernelINS2_12policy_hub_t12policy_500_tEmN6thrust24THRUST_300001_SM_1000_NS8cuda_cub20__uninitialized_fill7functorINS7_10device_ptrIiEEiEEEEvT0_T1_,"",@"SHT_CUDA_INFO"
	.sectionflags	@""
	.align	4


	//----- nvinfo : EIATTR_CUDA_API_VERSION
	.align		4
        /*0000*/ 	.byte	0x04, 0x37
        /*0002*/ 	.short	(.L_82 - .L_81)
.L_81:
        /*0004*/ 	.word	0x00000082


	//----- nvinfo : EIATTR_KPARAM_INFO
	.align		4
.L_82:
        /*0008*/ 	.byte	0x04, 0x17
        /*000a*/ 	.short	(.L_84 - .L_83)
.L_83:
        /*000c*/ 	.word	0x00000000
        /*0010*/ 	.short	0x0001
        /*0012*/ 	.short	0x0008
        /*0014*/ 	.byte	0x00, 0xf0, 0x41, 0x00


	//----- nvinfo : EIATTR_KPARAM_INFO
	.align		4
.L_84:
        /*0018*/ 	.byte	0x04, 0x17
        /*001a*/ 	.short	(.L_86 - .L_85)
.L_85:
        /*001c*/ 	.word	0x00000000
        /*0020*/ 	.short	0x0000
        /*0022*/ 	.short	0x0000
        /*0024*/ 	.byte	0x00, 0xf0, 0x21, 0x00


	//----- nvinfo : EIATTR_SPARSE_MMA_MASK
	.align		4
.L_86:
        /*0028*/ 	.byte	0x03, 0x50
        /*002a*/ 	.short	0x0000


	//----- nvinfo : EIATTR_MAXREG_COUNT
	.align		4
        /*002c*/ 	.byte	0x03, 0x1b
        /*002e*/ 	.short	0x00ff


	//----- nvinfo : EIATTR_MERCURY_ISA_VERSION
	.align		4
        /*0030*/ 	.byte	0x03, 0x5f
        /*0032*/ 	.short	0x0101


	//----- nvinfo : EIATTR_VRC_CTA_INIT_COUNT
	.align		4
        /*0034*/ 	.byte	0x02, 0x4a
	.zero		1
	.zero		1


	//----- nvinfo : EIATTR_EXIT_INSTR_OFFSETS
	.align		4
        /*0038*/ 	.byte	0x04, 0x1c
        /*003a*/ 	.short	(.L_88 - .L_87)


	//   ....[0]....
.L_87:
        /*003c*/ 	.word	0x00000130


	//   ....[1]....
        /*0040*/ 	.word	0x00000230


	//   ....[2]....
        /*0044*/ 	.word	0x00000260


	//----- nvinfo : EIATTR_MAX_THREADS
	.align		4
.L_88:
        /*0048*/ 	.byte	0x04, 0x05
        /*004a*/ 	.short	(.L_90 - .L_89)
.L_89:
        /*004c*/ 	.word	0x00000100
        /*0050*/ 	.word	0x00000001
        /*0054*/ 	.word	0x00000001


	//----- nvinfo : EIATTR_CBANK_PARAM_SIZE
	.align		4
.L_90:
        /*0058*/ 	.byte	0x03, 0x19
        /*005a*/ 	.short	0x0018


	//----- nvinfo : EIATTR_PARAM_CBANK
	.align		4
        /*005c*/ 	.byte	0x04, 0x0a
        /*005e*/ 	.short	(.L_92 - .L_91)
	.align		4
.L_91:
        /*0060*/ 	.word	index@(.nv.constant0._ZN3cub18CUB_300001_SM_10006detail8for_each13static_kernelINS2_12policy_hub_t12policy_500_tEmN6thrust24THRUST_300001_SM_1000_NS8cuda_cub20__uninitialized_fill7functorINS7_10device_ptrIiEEiEEEEvT0_T1_)
        /*0064*/ 	.short	0x0380
        /*0066*/ 	.short	0x0018


	//----- nvinfo : EIATTR_SW_WAR
	.align		4
.L_92:
        /*0068*/ 	.byte	0x04, 0x36
        /*006a*/ 	.short	(.L_94 - .L_93)
.L_93:
        /*006c*/ 	.word	0x00000008
.L_94:


//--------------------- .nv.info._ZN3cub18CUB_300001_SM_10006detail11EmptyKernelIvEEvv --------------------------
	.section	.nv.info._ZN3cub18CUB_300001_SM_10006detail11EmptyKernelIvEEvv,"",@"SHT_CUDA_INFO"
	.sectionflags	@""
	.align	4


	//----- nvinfo : EIATTR_CUDA_API_VERSION
	.align		4
        /*0000*/ 	.byte	0x04, 0x37
        /*0002*/ 	.short	(.L_96 - .L_95)
.L_95:
        /*0004*/ 	.word	0x00000082


	//----- nvinfo : EIATTR_SPARSE_MMA_MASK
	.align		4
.L_96:
        /*0008*/ 	.byte	0x03, 0x50
        /*000a*/ 	.short	0x0000


	//----- nvinfo : EIATTR_MAXREG_COUNT
	.align		4
        /*000c*/ 	.byte	0x03, 0x1b
        /*000e*/ 	.short	0x00ff


	//----- nvinfo : EIATTR_MERCURY_ISA_VERSION
	.align		4
        /*0010*/ 	.byte	0x03, 0x5f
        /*0012*/ 	.short	0x0101


	//----- nvinfo : EIATTR_VRC_CTA_INIT_COUNT
	.align		4
        /*0014*/ 	.byte	0x02, 0x4a
	.zero		1
	.zero		1


	//----- nvinfo : EIATTR_EXIT_INSTR_OFFSETS
	.align		4
        /*0018*/ 	.byte	0x04, 0x1c
        /*001a*/ 	.short	(.L_98 - .L_97)


	//   ....[0]....
.L_97:
        /*001c*/ 	.word	0x00000010


	//----- nvinfo : EIATTR_SW_WAR
	.align		4
.L_98:
        /*0020*/ 	.byte	0x04, 0x36
        /*0022*/ 	.short	(.L_100 - .L_99)
.L_99:
        /*0024*/ 	.word	0x00000008
.L_100:


//--------------------- .nv.info._Z4testPiiS_ii   --------------------------
	.section	.nv.info._Z4testPiiS_ii,"",@"SHT_CUDA_INFO"
	.sectionflags	@""
	.align	4


	//----- nvinfo : EIATTR_CUDA_API_VERSION
	.align		4
        /*0000*/ 	.byte	0x04, 0x37
        /*0002*/ 	.short	(.L_102 - .L_101)
.L_101:
        /*0004*/ 	.word	0x00000082


	//----- nvinfo : EIATTR_KPARAM_INFO
	.align		4
.L_102:
        /*0008*/ 	.byte	0x04, 0x17
        /*000a*/ 	.short	(.L_104 - .L_103)
.L_103:
        /*000c*/ 	.word	0x00000000
        /*0010*/ 	.short	0x0004
        /*0012*/ 	.short	0x001c
        /*0014*/ 	.byte	0x00, 0xf0, 0x11, 0x00


	//----- nvinfo : EIATTR_KPARAM_INFO
	.align		4
.L_104:
        /*0018*/ 	.byte	0x04, 0x17
        /*001a*/ 	.short	(.L_106 - .L_105)
.L_105:
        /*001c*/ 	.word	0x00000000
        /*0020*/ 	.short	0x0003
        /*0022*/ 	.short	0x0018
        /*0024*/ 	.byte	0x00, 0xf0, 0x11, 0x00


	//----- nvinfo : EIATTR_KPARAM_INFO
	.align		4
.L_106:
        /*0028*/ 	.byte	0x04, 0x17
        /*002a*/ 	.short	(.L_108 - .L_107)
.L_107:
        /*002c*/ 	.word	0x00000000
        /*0030*/ 	.short	0x0002
        /*0032*/ 	.short	0x0010
        /*0034*/ 	.byte	0x00, 0xf5, 0x21, 0x00


	//----- nvinfo : EIATTR_KPARAM_INFO
	.align		4
.L_108:
        /*0038*/ 	.byte	0x04, 0x17
        /*003a*/ 	.short	(.L_110 - .L_109)
.L_109:
        /*003c*/ 	.word	0x00000000
        /*0040*/ 	.short	0x0001
        /*0042*/ 	.short	0x0008
        /*0044*/ 	.byte	0x00, 0xf0, 0x11, 0x00


	//----- nvinfo : EIATTR_KPARAM_INFO
	.align		4
.L_110:
        /*0048*/ 	.byte	0x04, 0x17
        /*004a*/ 	.short	(.L_112 - .L_111)
.L_111:
        /*004c*/ 	.word	0x00000000
        /*0050*/ 	.short	0x0000
        /*0052*/ 	.short	0x0000
        /*0054*/ 	.byte	0x00, 0xf5, 0x21, 0x00


	//----- nvinfo : EIATTR_SPARSE_MMA_MASK
	.align		4
.L_112:
        /*0058*/ 	.byte	0x03, 0x50
        /*005a*/ 	.short	0x0000


	//----- nvinfo : EIATTR_MAXREG_COUNT
	.align		4
        /*005c*/ 	.byte	0x03, 0x1b
        /*005e*/ 	.short	0x00ff


	//----- nvinfo : EIATTR_MERCURY_ISA_VERSION
	.align		4
        /*0060*/ 	.byte	0x03, 0x5f
        /*0062*/ 	.short	0x0101


	//----- nvinfo : EIATTR_VRC_CTA_INIT_COUNT
	.align		4
        /*0064*/ 	.byte	0x02, 0x4a
	.zero		1
	.zero		1


	//----- nvinfo : EIATTR_EXIT_INSTR_OFFSETS
	.align		4
        /*0068*/ 	.byte	0x04, 0x1c
        /*006a*/ 	.short	(.L_114 - .L_113)


	//   ....[0]....
.L_113:
        /*006c*/ 	.word	0x00000080


	//   ....[1]....
        /*0070*/ 	.word	0x000005d0


	//   ....[2]....
        /*0074*/ 	.word	0x000006e0


	//   ....[3]....
        /*0078*/ 	.word	0x000007e0


	//   ....[4]....
        /*007c*/ 	.word	0x00000830


	//----- nvinfo : EIATTR_CRS_STACK_SIZE
	.align		4
.L_114:
        /*0080*/ 	.byte	0x04, 0x1e
        /*0082*/ 	.short	(.L_116 - .L_115)
.L_115:
        /*0084*/ 	.word	0x00000000


	//----- nvinfo : EIATTR_CBANK_PARAM_SIZE
	.align		4
.L_116:
        /*0088*/ 	.byte	0x03, 0x19
        /*008a*/ 	.short	0x0020


	//----- nvinfo : EIATTR_PARAM_CBANK
	.align		4
        /*008c*/ 	.byte	0x04, 0x0a
        /*008e*/ 	.short	(.L_118 - .L_117)
	.align		4
.L_117:
        /*0090*/ 	.word	index@(.nv.constant0._Z4testPiiS_ii)
        /*0094*/ 	.short	0x0380
        /*0096*/ 	.short	0x0020


	//----- nvinfo : EIATTR_SW_WAR
	.align		4
.L_118:
        /*0098*/ 	.byte	0x04, 0x36
        /*009a*/ 	.short	(.L_120 - .L_119)
.L_119:
        /*009c*/ 	.word	0x00000008
.L_120:


//--------------------- .nv.callgraph             --------------------------
	.section	.nv.callgraph,"",@"SHT_CUDA_CALLGRAPH"
	.align	4
	.sectionentsize	8
	.align		4
        /*0000*/ 	.word	0x00000000
	.align		4
        /*0004*/ 	.word	0xffffffff
	.align		4
        /*0008*/ 	.word	0x00000000
	.align		4
        /*000c*/ 	.word	0xfffffffe
	.align		4
        /*0010*/ 	.word	0x00000000
	.align		4
        /*0014*/ 	.word	0xfffffffd
	.align		4
        /*0018*/ 	.word	0x00000000
	.align		4
        /*001c*/ 	.word	0xfffffffc


//--------------------- .nv.constant4             --------------------------
	.section	.nv.constant4,"a",@progbits
	.align	8
	.align		8
.nv.constant4:
        /*0000*/ 	.dword	_ZN34_INTERNAL_33ad9b7f_4_k_cu_1f6f6aef4cuda3std3__45__cpo5beginE
	.align		8
        /*0008*/ 	.dword	_ZN34_INTERNAL_33ad9b7f_4_k_cu_1f6f6aef4cuda3std3__45__cpo3endE
	.align		8
        /*0010*/ 	.dword	_ZN34_INTERNAL_33ad9b7f_4_k_cu_1f6f6aef4cuda3std3__45__cpo6cbeginE
	.align		8
        /*0018*/ 	.dword	_ZN34_INTERNAL_33ad9b7f_4_k_cu_1f6f6aef4cuda3std3__45__cpo4cendE
	.align		8
        /*0020*/ 	.dword	_ZN34_INTERNAL_33ad9b7f_4_k_cu_1f6f6aef4cuda3std3__45__cpo6rbeginE
	.align		8
        /*0028*/ 	.dword	_ZN34_INTERNAL_33ad9b7f_4_k_cu_1f6f6aef4cuda3std3__45__cpo4rendE
	.align		8
        /*0030*/ 	.dword	_ZN34_INTERNAL_33ad9b7f_4_k_cu_1f6f6aef4cuda3std3__45__cpo7crbeginE
	.align		8
        /*0038*/ 	.dword	_ZN34_INTERNAL_33ad9b7f_4_k_cu_1f6f6aef4cuda3std3__45__cpo5crendE
	.align		8
        /*0040*/ 	.dword	_ZN34_INTERNAL_33ad9b7f_4_k_cu_1f6f6aef4cuda3std3__436_GLOBAL__N__33ad9b7f_4_k_cu_1f6f6aef6ignoreE
	.align		8
        /*0048*/ 	.dword	_ZN34_INTERNAL_33ad9b7f_4_k_cu_1f6f6aef4cuda3std3__419piecewise_constructE
	.align		8
        /*0050*/ 	.dword	_ZN34_INTERNAL_33ad9b7f_4_k_cu_1f6f6aef4cuda3std3__48in_placeE
	.align		8
        /*0058*/ 	.dword	_ZN34_INTERNAL_33ad9b7f_4_k_cu_1f6f6aef4cuda3std3__420unreachable_sentinelE
	.align		8
        /*0060*/ 	.dword	_ZN34_INTERNAL_33ad9b7f_4_k_cu_1f6f6aef4cuda3std3__47nulloptE
	.align		8
        /*0068*/ 	.dword	_ZN34_INTERNAL_33ad9b7f_4_k_cu_1f6f6aef4cuda3std3__48unexpectE
	.align		8
        /*0070*/ 	.dword	_ZN34_INTERNAL_33ad9b7f_4_k_cu_1f6f6aef4cuda3std6ranges3__45__cpo4swapE
	.align		8
        /*0078*/ 	.dword	_ZN34_INTERNAL_33ad9b7f_4_k_cu_1f6f6aef4cuda3std6ranges3__45__cpo9iter_moveE
	.align		8
        /*0080*/ 	.dword	_ZN34_INTERNAL_33ad9b7f_4_k_cu_1f6f6aef4cuda3std6ranges3__45__cpo5beginE
	.align		8
        /*0088*/ 	.dword	_ZN34_INTERNAL_33ad9b7f_4_k_cu_1f6f6aef4cuda3std6ranges3__45__cpo3endE
	.align		8
        /*0090*/ 	.dword	_ZN34_INTERNAL_33ad9b7f_4_k_cu_1f6f6aef4cuda3std6ranges3__45__cpo6cbeginE
	.align		8
        /*0098*/ 	.dword	_ZN34_INTERNAL_33ad9b7f_4_k_cu_1f6f6aef4cuda3std6ranges3__45__cpo4cendE
	.align		8
        /*00a0*/ 	.dword	_ZN34_INTERNAL_33ad9b7f_4_k_cu_1f6f6aef4cuda3std6ranges3__45__cpo7advanceE
	.align		8
        /*00a8*/ 	.dword	_ZN34_INTERNAL_33ad9b7f_4_k_cu_1f6f6aef4cuda3std6ranges3__45__cpo9iter_swapE
	.align		8
        /*00b0*/ 	.dword	_ZN34_INTERNAL_33ad9b7f_4_k_cu_1f6f6aef4cuda3std6ranges3__45__cpo4nextE
	.align		8
        /*00b8*/ 	.dword	_ZN34_INTERNAL_33ad9b7f_4_k_cu_1f6f6aef4cuda3std6ranges3__45__cpo4prevE
	.align		8
        /*00c0*/ 	.dword	_ZN34_INTERNAL_33ad9b7f_4_k_cu_1f6f6aef4cuda3std6ranges3__45__cpo4dataE
	.align		8
        /*00c8*/ 	.dword	_ZN34_INTERNAL_33ad9b7f_4_k_cu_1f6f6aef4cuda3std6ranges3__45__cpo5cdataE
	.align		8
        /*00d0*/ 	.dword	_ZN34_INTERNAL_33ad9b7f_4_k_cu_1f6f6aef4cuda3std6ranges3__45__cpo4sizeE
	.align		8
        /*00d8*/ 	.dword	_ZN34_INTERNAL_33ad9b7f_4_k_cu_1f6f6aef4cuda3std6ranges3__45__cpo5ssizeE
	.align		8
        /*00e0*/ 	.dword	_ZN34_INTERNAL_33ad9b7f_4_k_cu_1f6f6aef4cuda3std6ranges3__45__cpo8distanceE
	.align		8
        /*00e8*/ 	.dword	_ZN34_INTERNAL_33ad9b7f_4_k_cu_1f6f6aef6thrust24THRUST_300001_SM_1000_NS8cuda_cub3parE
	.align		8
        /*00f0*/ 	.dword	_ZN34_INTERNAL_33ad9b7f_4_k_cu_1f6f6aef6thrust24THRUST_300001_SM_1000_NS8cuda_cub10par_nosyncE
	.align		8
        /*00f8*/ 	.dword	_ZN34_INTERNAL_33ad9b7f_4_k_cu_1f6f6aef6thrust24THRUST_300001_SM_1000_NS6system6detail10sequential3seqE
	.align		8
        /*0100*/ 	.dword	_ZN34_INTERNAL_33ad9b7f_4_k_cu_1f6f6aef6thrust24THRUST_300001_SM_1000_NS12placeholders2_1E
	.align		8
        /*0108*/ 	.dword	_ZN34_INTERNAL_33ad9b7f_4_k_cu_1f6f6aef6thrust24THRUST_300001_SM_1000_NS12placeholders2_2E
	.align		8
        /*0110*/ 	.dword	_ZN34_INTERNAL_33ad9b7f_4_k_cu_1f6f6aef6thrust24THRUST_300001_SM_1000_NS12placeholders2_3E
	.align		8
        /*0118*/ 	.dword	_ZN34_INTERNAL_33ad9b7f_4_k_cu_1f6f6aef6thrust24THRUST_300001_SM_1000_NS12placeholders2_4E
	.align		8
        /*0120*/ 	.dword	_ZN34_INTERNAL_33ad9b7f_4_k_cu_1f6f6aef6thrust24THRUST_300001_SM_1000_NS12placeholders2_5E
	.align		8
        /*0128*/ 	.dword	_ZN34_INTERNAL_33ad9b7f_4_k_cu_1f6f6aef6thrust24THRUST_300001_SM_1000_NS12placeholders2_6E
	.align		8
        /*0130*/ 	.dword	_ZN34_INTERNAL_33ad9b7f_4_k_cu_1f6f6aef6thrust24THRUST_300001_SM_1000_NS12placeholders2_7E
	.align		8
        /*0138*/ 	.dword	_ZN34_INTERNAL_33ad9b7f_4_k_cu_1f6f6aef6thrust24THRUST_300001_SM_1000_NS12placeholders2_8E
	.align		8
        /*0140*/ 	.dword	_ZN34_INTERNAL_33ad9b7f_4_k_cu_1f6f6aef6thrust24THRUST_300001_SM_1000_NS12placeholders2_9E
	.align		8
        /*0148*/ 	.dword	_ZN34_INTERNAL_33ad9b7f_4_k_cu_1f6f6aef6thrust24THRUST_300001_SM_1000_NS12placeholders3_10E
	.align		8
        /*0150*/ 	.dword	_ZN34_INTERNAL_33ad9b7f_4_k_cu_1f6f6aef6thrust24THRUST_300001_SM_1000_NS3seqE


//--------------------- .text._ZN3cub18CUB_300001_SM_10006detail8for_each13static_kernelINS2_12policy_hub_t12policy_500_tElN6thrust24THRUST_300001_SM_1000_NS8cuda_cub6__fill7functorINS7_6detail15normal_iteratorINS7_10device_ptrIiEEEEiEEEEvT0_T1_ --------------------------
	.section	.text._ZN3cub18CUB_300001_SM_10006detail8for_each13static_kernelINS2_12policy_hub_t12policy_500_tElN6thrust24THRUST_300001_SM_1000_NS8cuda_cub6__fill7functorINS7_6detail15normal_iteratorINS7_10device_ptrIiEEEEiEEEEvT0_T1_,"ax",@progbits
	.align	128
        .global         _ZN3cub18CUB_300001_SM_10006detail8for_each13static_kernelINS2_12policy_hub_t12policy_500_tElN6thrust24THRUST_300001_SM_1000_NS8cuda_cub6__fill7functorINS7_6detail15normal_iteratorINS7_10device_ptrIiEEEEiEEEEvT0_T1_
        .type           _ZN3cub18CUB_300001_SM_10006detail8for_each13static_kernelINS2_12policy_hub_t12policy_500_tElN6thrust24THRUST_300001_SM_1000_NS8cuda_cub6__fill7functorINS7_6detail15normal_iteratorINS7_10device_ptrIiEEEEiEEEEvT0_T1_,@function
        .size           _ZN3cub18CUB_300001_SM_10006detail8for_each13static_kernelINS2_12policy_hub_t12policy_500_tElN6thrust24THRUST_300001_SM_1000_NS8cuda_cub6__fill7functorINS7_6detail15normal_iteratorINS7_10device_ptrIiEEEEiEEEEvT0_T1_,(.L_x_20 - _ZN3cub18CUB_300001_SM_10006detail8for_each13static_kernelINS2_12policy_hub_t12policy_500_tElN6thrust24THRUST_300001_SM_1000_NS8cuda_cub6__fill7functorINS7_6detail15normal_iteratorINS7_10device_ptrIiEEEEiEEEEvT0_T1_)
        .other          _ZN3cub18CUB_300001_SM_10006detail8for_each13static_kernelINS2_12policy_hub_t12policy_500_tElN6thrust24THRUST_300001_SM_1000_NS8cuda_cub6__fill7functorINS7_6detail15normal_iteratorINS7_10device_ptrIiEEEEiEEEEvT0_T1_,@"STO_CUDA_ENTRY STV_DEFAULT"
_ZN3cub18CUB_300001_SM_10006detail8for_each13static_kernelINS2_12policy_hub_t12policy_500_tElN6thrust24THRUST_300001_SM_1000_NS8cuda_cub6__fill7functorINS7_6detail15normal_iteratorINS7_10device_ptrIiEEEEiEEEEvT0_T1_:
.text._ZN3cub18CUB_300001_SM_10006detail8for_each13static_kernelINS2_12policy_hub_t12policy_500_tElN6thrust24THRUST_300001_SM_1000_NS8cuda_cub6__fill7functorINS7_6detail15normal_iteratorINS7_10device_ptrIiEEEEiEEEEvT0_T1_:
[----:B------:R-:W-:Y:S08]  /*0000*/  LDC R1, c[0x0][0x37c] ;  /* 0x0000df00ff017b82 */ /* 0x000ff00000000800 */
[----:B------:R-:W0:Y:S01]  /*0010*/  S2UR UR4, SR_CTAID.X ;  /* 0x00000000000479c3 */ /* 0x000e220000002500 */
[----:B------:R-:W1:Y:S01]  /*0020*/  LDCU.64 UR6, c[0x0][0x380] ;  /* 0x00007000ff0677ac */ /* 0x000e620008000a00 */
[----:B------:R-:W2:Y:S01]  /*0030*/  LDCU.64 UR8, c[0x0][0x358] ;  /* 0x00006b00ff0877ac */ /* 0x000ea20008000a00 */
[----:B0-----:R-:W-:-:S04]  /*0040*/  UIMAD.WIDE.U32 UR4, UR4, 0x200, URZ ;  /* 0x00000200040478a5 */ /* 0x001fc8000f8e00ff */
[----:B-1----:R-:W-:-:S04]  /*0050*/  UIADD3 UR6, UP0, UPT, -UR4, UR6, URZ ;  /* 0x0000000604067290 */ /* 0x002fc8000ff1e1ff */
[----:B------:R-:W-:Y:S02]  /*0060*/  UIADD3.X UR7, UPT, UPT, ~UR5, UR7, URZ, UP0, !UPT ;  /* 0x0000000705077290 */ /* 0x000fe400087fe5ff */
[----:B------:R-:W-:-:S04]  /*0070*/  UISETP.GE.U32.AND UP0, UPT, UR6, 0x200, UPT ;  /* 0x000002000600788c */ /* 0x000fc8000bf06070 */
[----:B------:R-:W-:-:S09]  /*0080*/  UISETP.GE.AND.EX UP0, UPT, UR7, URZ, UPT, UP0 ;  /* 0x000000ff0700728c */ /* 0x000fd2000bf06300 */
[----:B--2---:R-:W-:Y:S05]  /*0090*/  BRA.U !UP0, `(.L_x_0) ;  /* 0x0000000108287547 */ /* 0x004fea000b800000 */
[----:B------:R-:W0:Y:S01]  /*00a0*/  S2R R0, SR_TID.X ;  /* 0x0000000000007919 */ /* 0x000e220000002100 */
[----:B------:R-:W1:Y:S01]  /*00b0*/  LDCU.64 UR6, c[0x0][0x388] ;  /* 0x00007100ff0677ac */ /* 0x000e620008000a00 */
[----:B------:R-:W2:Y:S01]  /*00c0*/  LDC R5, c[0x0][0x390] ;  /* 0x0000e400ff057b82 */ /* 0x000ea20000000800 */
[----:B0-----:R-:W-:-:S05]  /*00d0*/  IADD3 R0, P0, PT, R0, UR4, RZ ;  /* 0x0000000400007c10 */ /* 0x001fca000ff1e0ff */
[----:B------:R-:W-:Y:S01]  /*00e0*/  IMAD.X R3, RZ, RZ, UR5, P0 ;  /* 0x00000005ff037e24 */ /* 0x000fe200080e06ff */
[----:B-1----:R-:W-:-:S04]  /*00f0*/  LEA R2, P0, R0, UR6, 0x2 ;  /* 0x0000000600027c11 */ /* 0x002fc8000f8010ff */
[----:B------:R-:W-:-:S05]  /*0100*/  LEA.HI.X R3, R0, UR7, R3, 0x2, P0 ;  /* 0x0000000700037c11 */ /* 0x000fca00080f1403 */
[----:B--2---:R-:W-:Y:S04]  /*0110*/  STG.E desc[UR8][R2.64], R5 ;  /* 0x0000000502007986 */ /* 0x004fe8000c101908 */
[----:B------:R-:W-:Y:S01]  /*0120*/  STG.E desc[UR8][R2.64+0x400], R5 ;  /* 0x0004000502007986 */ /* 0x000fe2000c101908 */
[----:B------:R-:W-:Y:S05]  /*0130*/  EXIT ;  /* 0x000000000000794d */ /* 0x000fea0003800000 */
.L_x_0:
[----:B------:R-:W0:Y:S01]  /*0140*/  S2R R0, SR_TID.X ;  /* 0x0000000000007919 */ /* 0x000e220000002100 */
[----:B------:R-:W-:Y:S01]  /*0150*/  USHF.R.S32.HI UR7, URZ, 0x1f, UR6 ;  /* 0x0000001fff077899 */ /* 0x000fe20008011406 */
[----:B------:R-:W1:Y:S05]  /*0160*/  LDCU.64 UR10, c[0x0][0x388] ;  /* 0x00007100ff0a77ac */ /* 0x000e6a0008000a00 */
[----:B------:R-:W-:Y:S02]  /*0170*/  IMAD.U32 R2, RZ, RZ, UR7 ;  /* 0x00000007ff027e24 */ /* 0x000fe4000f8e00ff */
[----:B------:R-:W-:Y:S01]  /*0180*/  IMAD.U32 R4, RZ, RZ, UR7 ;  /* 0x00000007ff047e24 */ /* 0x000fe2000f8e00ff */
[----:B0-----:R-:W-:-:S04]  /*0190*/  ISETP.LT.U32.AND P0, PT, R0, UR6, PT ;  /* 0x0000000600007c0c */ /* 0x001fc8000bf01070 */
[----:B------:R-:W-:Y:S01]  /*01a0*/  ISETP.GT.AND.EX P0, PT, R2, RZ, PT, P0 ;  /* 0x000000ff0200720c */ /* 0x000fe20003f04300 */
[C---:B------:R-:W-:Y:S01]  /*01b0*/  VIADD R2, R0.reuse, 0x100 ;  /* 0x0000010000027836 */ /* 0x040fe20000000000 */
[----:B------:R-:W-:-:S04]  /*01c0*/  IADD3 R0, P2, PT, R0, UR4, RZ ;  /* 0x0000000400007c10 */ /* 0x000fc8000ff5e0ff */
[----:B------:R-:W-:Y:S01]  /*01d0*/  ISETP.LT.U32.AND P1, PT, R2, UR6, PT ;  /* 0x0000000602007c0c */ /* 0x000fe2000bf21070 */
[----:B------:R-:W-:Y:S01]  /*01e0*/  IMAD.X R3, RZ, RZ, UR5, P2 ;  /* 0x00000005ff037e24 */ /* 0x000fe200090e06ff */
[----:B-1----:R-:W-:Y:S02]  /*01f0*/  LEA R2, P2, R0, UR10, 0x2 ;  /* 0x0000000a00027c11 */ /* 0x002fe4000f8410ff */
[----:B------:R-:W-:Y:S02]  /*0200*/  ISETP.GT.AND.EX P1, PT, R4, RZ, PT, P1 ;  /* 0x000000ff0400720c */ /* 0x000fe40003f24310 */
[----:B------:R-:W-:Y:S01]  /*0210*/  LEA.HI.X R3, R0, UR11, R3, 0x2, P2 ;  /* 0x0000000b00037c11 */ /* 0x000fe200090f1403 */
[----:B------:R-:W0:Y:S04]  /*0220*/  @P0 LDC R5, c[0x0][0x390] ;  /* 0x0000e400ff050b82 */ /* 0x000e280000000800 */
[----:B0-----:R0:W-:Y:S06]  /*0230*/  @P0 STG.E desc[UR8][R2.64], R5 ;  /* 0x0000000502000986 */ /* 0x0011ec000c101908 */
[----:B------:R-:W-:Y:S05]  /*0240*/  @!P1 EXIT ;  /* 0x000000000000994d */ /* 0x000fea0003800000 */
[----:B0-----:R-:W0:Y:S02]  /*0250*/  LDC R5, c[0x0][0x390] ;  /* 0x0000e400ff057b82 */ /* 0x001e240000000800 */
[----:B0-----:R-:W-:Y:S01]  /*0260*/  STG.E desc[UR8][R2.64+0x400], R5 ;  /* 0x0004000502007986 */ /* 0x001fe2000c101908 */
[----:B------:R-:W-:Y:S05]  /*0270*/  EXIT ;  /* 0x000000000000794d */ /* 0x000fea0003800000 */
.L_x_1:
[----:B------:R-:W-:-:S00]  /*0280*/  BRA `(.L_x_1) ;  /* 0xfffffffc00fc7947 */ /* 0x000fc0000383ffff */
[----:B------:R-:W-:-:S00]  /*0290*/  NOP ;  /* 0x0000000000007918 */ /* 0x000fc00000000000 */
        /* <DEDUP_REMOVED lines=14> */
.L_x_20:


//--------------------- .text._ZN3cub18CUB_300001_SM_10006detail8for_each13static_kernelINS2_12policy_hub_t12policy_500_tEmN6thrust24THRUST_300001_SM_1000_NS8cuda_cub20__uninitialized_fill7functorINS7_10device_ptrIiEEiEEEEvT0_T1_ --------------------------
	.section	.text._ZN3cub18CUB_300001_SM_10006detail8for_each13static_kernelINS2_12policy_hub_t12policy_500_tEmN6thrust24THRUST_300001_SM_1000_NS8cuda_cub20__uninitialized_fill7functorINS7_10device_ptrIiEEiEEEEvT0_T1_,"ax",@progbits
	.align	128
        .global         _ZN3cub18CUB_300001_SM_10006detail8for_each13static_kernelINS2_12policy_hub_t12policy_500_tEmN6thrust24THRUST_300001_SM_1000_NS8cuda_cub20__uninitialized_fill7functorINS7_10device_ptrIiEEiEEEEvT0_T1_
        .type           _ZN3cub18CUB_300001_SM_10006detail8for_each13static_kernelINS2_12policy_hub_t12policy_500_tEmN6thrust24THRUST_300001_SM_1000_NS8cuda_cub20__uninitialized_fill7functorINS7_10device_ptrIiEEiEEEEvT0_T1_,@function
        .size           _ZN3cub18CUB_300001_SM_10006detail8for_each13static_kernelINS2_12policy_hub_t12policy_500_tEmN6thrust24THRUST_300001_SM_1000_NS8cuda_cub20__uninitialized_fill7functorINS7_10device_ptrIiEEiEEEEvT0_T1_,(.L_x_21 - _ZN3cub18CUB_300001_SM_10006detail8for_each13static_kernelINS2_12policy_hub_t12policy_500_tEmN6thrust24THRUST_300001_SM_1000_NS8cuda_cub20__uninitialized_fill7functorINS7_10device_ptrIiEEiEEEEvT0_T1_)
        .other          _ZN3cub18CUB_300001_SM_10006detail8for_each13static_kernelINS2_12policy_hub_t12policy_500_tEmN6thrust24THRUST_300001_SM_1000_NS8cuda_cub20__uninitialized_fill7functorINS7_10device_ptrIiEEiEEEEvT0_T1_,@"STO_CUDA_ENTRY STV_DEFAULT"
_ZN3cub18CUB_300001_SM_10006detail8for_each13static_kernelINS2_12policy_hub_t12policy_500_tEmN6thrust24THRUST_300001_SM_1000_NS8cuda_cub20__uninitialized_fill7functorINS7_10device_ptrIiEEiEEEEvT0_T1_:
.text._ZN3cub18CUB_300001_SM_10006detail8for_each13static_kernelINS2_12policy_hub_t12policy_500_tEmN6thrust24THRUST_300001_SM_1000_NS8cuda_cub20__uninitialized_fill7functorINS7_10device_ptrIiEEiEEEEvT0_T1_:
        /* <DEDUP_REMOVED lines=8> */
[----:B------:R-:W-:-:S09]  /*0080*/  UISETP.GE.U32.AND.EX UP0, UPT, UR7, URZ, UPT, UP0 ;  /* 0x000000ff0700728c */ /* 0x000fd2000bf06100 */
        /* <DEDUP_REMOVED lines=11> */
.L_x_2:
[----:B------:R-:W0:Y:S01]  /*0140*/  S2R R0, SR_TID.X ;  /* 0x0000000000007919 */ /* 0x000e220000002100 */
[----:B------:R-:W-:Y:S01]  /*0150*/  IMAD.U32 R2, RZ, RZ, UR7 ;  /* 0x00000007ff027e24 */ /* 0x000fe2000f8e00ff */
[----:B------:R-:W1:Y:S01]  /*0160*/  LDCU.64 UR10, c[0x0][0x388] ;  /* 0x00007100ff0a77ac */ /* 0x000e620008000a00 */
[----:B------:R-:W-:Y:S01]  /*0170*/  IMAD.U32 R4, RZ, RZ, UR7 ;  /* 0x00000007ff047e24 */ /* 0x000fe2000f8e00ff */
[----:B0-----:R-:W-:-:S04]  /*0180*/  ISETP.LT.U32.AND P0, PT, R0, UR6, PT ;  /* 0x0000000600007c0c */ /* 0x001fc8000bf01070 */
[----:B------:R-:W-:Y:S01]  /*0190*/  ISETP.GT.U32.AND.EX P0, PT, R2, RZ, PT, P0 ;  /* 0x000000ff0200720c */ /* 0x000fe20003f04100 */
[C---:B------:R-:W-:Y:S01]  /*01a0*/  VIADD R2, R0.reuse, 0x100 ;  /* 0x0000010000027836 */ /* 0x040fe20000000000 */
[----:B------:R-:W-:-:S04]  /*01b0*/  IADD3 R0, P2, PT, R0, UR4, RZ ;  /* 0x0000000400007c10 */ /* 0x000fc8000ff5e0ff */
[----:B------:R-:W-:Y:S01]  /*01c0*/  ISETP.LT.U32.AND P1, PT, R2, UR6, PT ;  /* 0x0000000602007c0c */ /* 0x000fe2000bf21070 */
[----:B------:R-:W-:Y:S01]  /*01d0*/  IMAD.X R3, RZ, RZ, UR5, P2 ;  /* 0x00000005ff037e24 */ /* 0x000fe200090e06ff */
[----:B-1----:R-:W-:Y:S02]  /*01e0*/  LEA R2, P2, R0, UR10, 0x2 ;  /* 0x0000000a00027c11 */ /* 0x002fe4000f8410ff */
[----:B------:R-:W-:Y:S02]  /*01f0*/  ISETP.GT.U32.AND.EX P1, PT, R4, RZ, PT, P1 ;  /* 0x000000ff0400720c */ /* 0x000fe40003f24110 */
[----:B------:R-:W-:Y:S01]  /*0200*/  LEA.HI.X R3, R0, UR11, R3, 0x2, P2 ;  /* 0x0000000b00037c11 */ /* 0x000fe200090f1403 */
[----:B------:R-:W0:Y:S04]  /*0210*/  @P0 LDC R5, c[0x0][0x390] ;  /* 0x0000e400ff050b82 */ /* 0x000e280000000800 */
[----:B0-----:R0:W-:Y:S06]  /*0220*/  @P0 STG.E desc[UR8][R2.64], R5 ;  /* 0x0000000502000986 */ /* 0x0011ec000c101908 */
[----:B------:R-:W-:Y:S05]  /*0230*/  @!P1 EXIT ;  /* 0x000000000000994d */ /* 0x000fea0003800000 */
[----:B0-----:R-:W0:Y:S02]  /*0240*/  LDC R5, c[0x0][0x390] ;  /* 0x0000e400ff057b82 */ /* 0x001e240000000800 */
[----:B0-----:R-:W-:Y:S01]  /*0250*/  STG.E desc[UR8][R2.64+0x400], R5 ;  /* 0x0004000502007986 */ /* 0x001fe2000c101908 */
[----:B------:R-:W-:Y:S05]  /*0260*/  EXIT ;  /* 0x000000000000794d */ /* 0x000fea0003800000 */
.L_x_3:
        /* <DEDUP_REMOVED lines=9> */
.L_x_21:


//--------------------- .text._ZN3cub18CUB_300001_SM_10006detail11EmptyKernelIvEEvv --------------------------
	.section	.text._ZN3cub18CUB_300001_SM_10006detail11EmptyKernelIvEEvv,"ax",@progbits
	.align	128
        .global         _ZN3cub18CUB_300001_SM_10006detail11EmptyKernelIvEEvv
        .type           _ZN3cub18CUB_300001_SM_10006detail11EmptyKernelIvEEvv,@function
        .size           _ZN3cub18CUB_300001_SM_10006detail11EmptyKernelIvEEvv,(.L_x_22 - _ZN3cub18CUB_300001_SM_10006detail11EmptyKernelIvEEvv)
        .other          _ZN3cub18CUB_300001_SM_10006detail11EmptyKernelIvEEvv,@"STO_CUDA_ENTRY STV_DEFAULT"
_ZN3cub18CUB_300001_SM_10006detail11EmptyKernelIvEEvv:
.text._ZN3cub18CUB_300001_SM_10006detail11EmptyKernelIvEEvv:
[----:B------:R-:W-:Y:S01]  /*0000*/  LDC R1, c[0x0][0x37c] ;  /* 0x0000df00ff017b82 */ /* 0x000fe20000000800 */
[----:B------:R-:W-:Y:S05]  /*0010*/  EXIT ;  /* 0x000000000000794d */ /* 0x000fea0003800000 */
.L_x_4:
        /* <DEDUP_REMOVED lines=14> */
.L_x_22:


//--------------------- .text._Z4testPiiS_ii      --------------------------
	.section	.text._Z4testPiiS_ii,"ax",@progbits
	.align	128
        .global         _Z4testPiiS_ii
        .type           _Z4testPiiS_ii,@function
        .size           _Z4testPiiS_ii,(.L_x_23 - _Z4testPiiS_ii)
        .other          _Z4testPiiS_ii,@"STO_CUDA_ENTRY STV_DEFAULT"
_Z4testPiiS_ii:
.text._Z4testPiiS_ii:
[----:B------:R-:W0:Y:S01]  /*0000*/  LDC R1, c[0x0][0x37c] ;  /* 0x0000df00ff017b82 */ /* 0x000e220000000800 */
[----:B------:R-:W1:Y:S07]  /*0010*/  S2R R3, SR_TID.X ;  /* 0x0000000000037919 */ /* 0x000e6e0000002100 */
[----:B------:R-:W1:Y:S01]  /*0020*/  S2UR UR4, SR_CTAID.X ;  /* 0x00000000000479c3 */ /* 0x000e620000002500 */
[----:B------:R-:W2:Y:S01]  /*0030*/  LDCU UR5, c[0x0][0x398] ;  /* 0x00007300ff0577ac */ /* 0x000ea20008000800 */
[----:B0-----:R-:W-:-:S06]  /*0040*/  VIADD R1, R1, 0xffffff88 ;  /* 0xffffff8801017836 */ /* 0x001fcc0000000000 */
[----:B------:R-:W1:Y:S02]  /*0050*/  LDC R10, c[0x0][0x360] ;  /* 0x0000d800ff0a7b82 */ /* 0x000e640000000800 */
[----:B-1----:R-:W-:-:S05]  /*0060*/  IMAD R10, R10, UR4, R3 ;  /* 0x000000040a0a7c24 */ /* 0x002fca000f8e0203 */
[----:B--2---:R-:W-:-:S13]  /*0070*/  ISETP.GE.AND P0, PT, R10, UR5, PT ;  /* 0x000000050a007c0c */ /* 0x004fda000bf06270 */
[----:B------:R-:W-:Y:S05]  /*0080*/  @P0 EXIT ;  /* 0x000000000000094d */ /* 0x000fea0003800000 */
[----:B------:R-:W0:Y:S01]  /*0090*/  LDCU UR4, c[0x0][0x388] ;  /* 0x00007100ff0477ac */ /* 0x000e220008000800 */
[----:B------:R-:W-:Y:S01]  /*00a0*/  IMAD.MOV.U32 R4, RZ, RZ, -0x1 ;  /* 0xffffffffff047424 */ /* 0x000fe200078e00ff */
[----:B------:R-:W-:Y:S01]  /*00b0*/  MOV R5, 0xffffffff ;  /* 0xffffffff00057802 */ /* 0x000fe20000000f00 */
[----:B------:R-:W-:Y:S01]  /*00c0*/  IMAD.MOV.U32 R0, RZ, RZ, R1 ;  /* 0x000000ffff007224 */ /* 0x000fe200078e0001 */
[----:B------:R-:W0:Y:S01]  /*00d0*/  LDCU UR5, c[0x0][0x39c] ;  /* 0x00007380ff0577ac */ /* 0x000e220008000800 */
[----:B------:R-:W-:Y:S01]  /*00e0*/  IMAD.MOV.U32 R3, RZ, RZ, -0x1 ;  /* 0xffffffffff037424 */ /* 0x000fe200078e00ff */
[----:B------:R-:W-:Y:S01]  /*00f0*/  MOV R2, 0xffffffff ;  /* 0xffffffff00027802 */ /* 0x000fe20000000f00 */
[----:B------:R1:W-:Y:S01]  /*0100*/  STL.64 [R1], R4 ;  /* 0x0000000401007387 */ /* 0x0003e20000100a00 */
[----:B------:R-:W2:Y:S03]  /*0110*/  LDCU.64 UR6, c[0x0][0x358] ;  /* 0x00006b00ff0677ac */ /* 0x000ea60008000a00 */
[----:B------:R1:W-:Y:S04]  /*0120*/  STL.64 [R1+0x8], R4 ;  /* 0x0000080401007387 */ /* 0x0003e80000100a00 */
[----:B------:R1:W-:Y:S04]  /*0130*/  STL.64 [R1+0x10], R4 ;  /* 0x0000100401007387 */ /* 0x0003e80000100a00 */
[----:B------:R1:W-:Y:S01]  /*0140*/  STL.64 [R1+0x18], R4 ;  /* 0x0000180401007387 */ /* 0x0003e20000100a00 */
[----:B0-----:R-:W-:-:S03]  /*0150*/  UISETP.LT.AND UP0, UPT, UR4, UR5, UPT ;  /* 0x000000050400728c */ /* 0x001fc6000bf01270 */
[----:B------:R1:W-:Y:S01]  /*0160*/  STL.64 [R1+0x20], R4 ;  /* 0x0000200401007387 */ /* 0x0003e20000100a00 */
[----:B------:R-:W-:-:S03]  /*0170*/  USEL UR4, UR4, UR5, UP0 ;  /* 0x0000000504047287 */ /* 0x000fc60008000000 */
[----:B------:R1:W-:Y:S01]  /*0180*/  STL.64 [R1+0x28], R4 ;  /* 0x0000280401007387 */ /* 0x0003e20000100a00 */
[----:B------:R-:W-:-:S03]  /*0190*/  UISETP.GE.AND UP0, UPT, UR4, 0x1, UPT ;  /* 0x000000010400788c */ /* 0x000fc6000bf06270 */
[----:B------:R1:W-:Y:S04]  /*01a0*/  STL.64 [R1+0x30], R4 ;  /* 0x0000300401007387 */ /* 0x0003e80000100a00 */
[----:B------:R1:W-:Y:S04]  /*01b0*/  STL.64 [R1+0x38], R4 ;  /* 0x0000380401007387 */ /* 0x0003e80000100a00 */
[----:B------:R1:W-:Y:S04]  /*01c0*/  STL.64 [R1+0x40], R4 ;  /* 0x0000400401007387 */ /* 0x0003e80000100a00 */
[----:B------:R1:W-:Y:S04]  /*01d0*/  STL.64 [R1+0x48], R4 ;  /* 0x0000480401007387 */ /* 0x0003e80000100a00 */
[----:B------:R1:W-:Y:S04]  /*01e0*/  STL.64 [R1+0x50], R4 ;  /* 0x0000500401007387 */ /* 0x0003e80000100a00 */
[----:B------:R1:W-:Y:S04]  /*01f0*/  STL.64 [R1+0x58], R4 ;  /* 0x0000580401007387 */ /* 0x0003e80000100a00 */
[----:B------:R1:W-:Y:S04]  /*0200*/  STL.64 [R1+0x60], R4 ;  /* 0x0000600401007387 */ /* 0x0003e80000100a00 */
[----:B------:R1:W-:Y:S04]  /*0210*/  STL.64 [R1+0x68], R4 ;  /* 0x0000680401007387 */ /* 0x0003e80000100a00 */
[----:B------:R1:W-:Y:S01]  /*0220*/  STL.64 [R1+0x70], R4 ;  /* 0x0000700401007387 */ /* 0x0003e20000100a00 */
[----:B--2---:R-:W-:Y:S05]  /*0230*/  BRA.U !UP0, `(.L_x_5) ;  /* 0x0000000108c87547 */ /* 0x004fea000b800000 */
[----:B------:R-:W-:-:S07]  /*0240*/  IMAD.MOV.U32 R11, RZ, RZ, RZ ;  /* 0x000000ffff0b7224 */ /* 0x000fce00078e00ff */
.L_x_11:
[----:B0-----:R-:W0:Y:S01]  /*0250*/  LDC.64 R6, c[0x0][0x380] ;  /* 0x0000e000ff067b82 */ /* 0x001e220000000a00 */
[----:B------:R-:W2:Y:S01]  /*0260*/  LDCU UR4, c[0x0][0x39c] ;  /* 0x00007380ff0477ac */ /* 0x000ea20008000800 */
[----:B0-----:R-:W-:-:S06]  /*0270*/  IMAD.WIDE.U32 R2, R11, 0x4, R6 ;  /* 0x000000040b027825 */ /* 0x001fcc00078e0006 */
[----:B------:R-:W3:Y:S01]  /*0280*/  LDG.E R3, desc[UR6][R2.64] ;  /* 0x0000000602037981 */ /* 0x000ee2000c1e1900 */
[----:B------:R-:W-:Y:S01]  /*0290*/  BSSY.RECONVERGENT B0, `(.L_x_6) ;  /* 0x0000026000007945 */ /* 0x000fe20003800200 */
[----:B---3--:R-:W-:-:S13]  /*02a0*/  ISETP.NE.AND P0, PT, R3, R10, PT ;  /* 0x0000000a0300720c */ /* 0x008fda0003f05270 */
[----:B--2--5:R-:W-:Y:S05]  /*02b0*/  @P0 BRA `(.L_x_7) ;  /* 0x00000000008c0947 */ /* 0x024fea0003800000 */
[----:B------:R-:W-:Y:S01]  /*02c0*/  IMAD.HI.U32 R2, R11, -0x55555555, RZ ;  /* 0xaaaaaaab0b027827 */ /* 0x000fe200078e00ff */
[----:B------:R-:W2:Y:S04]  /*02d0*/  LDL R12, [R1] ;  /* 0x00000000010c7983 */ /* 0x000ea80000100800 */
[----:B------:R-:W-:-:S05]  /*02e0*/  SHF.R.U32.HI R2, RZ, 0x1, R2 ;  /* 0x00000001ff027819 */ /* 0x000fca0000011602 */
[----:B------:R-:W-:-:S04]  /*02f0*/  IMAD R3, R2, -0x3, R11 ;  /* 0xfffffffd02037824 */ /* 0x000fc800078e020b */
[C---:B-1----:R-:W-:Y:S01]  /*0300*/  VIADD R4, R3.reuse, 0x1 ;  /* 0x0000000103047836 */ /* 0x042fe20000000000 */
[C---:B------:R-:W-:Y:S02]  /*0310*/  ISETP.NE.AND P1, PT, R3.reuse, RZ, PT ;  /* 0x000000ff0300720c */ /* 0x040fe40003f25270 */
[----:B------:R-:W-:Y:S02]  /*0320*/  IADD3 R3, PT, PT, R3, -0x1, RZ ;  /* 0xffffffff03037810 */ /* 0x000fe40007ffe0ff */
[C---:B------:R-:W-:Y:S02]  /*0330*/  ISETP.NE.AND P0, PT, R4.reuse, 0x3, PT ;  /* 0x000000030400780c */ /* 0x040fe40003f05270 */
[----:B------:R-:W-:Y:S02]  /*0340*/  SEL R3, R3, 0x2, P1 ;  /* 0x0000000203037807 */ /* 0x000fe40000800000 */
[----:B------:R-:W-:-:S03]  /*0350*/  SEL R5, R4, RZ, P0 ;  /* 0x000000ff04057207 */ /* 0x000fc60000000000 */
[C---:B------:R-:W-:Y:S02]  /*0360*/  IMAD R3, R2.reuse, 0x3, R3 ;  /* 0x0000000302037824 */ /* 0x040fe400078e0203 */
[----:B------:R-:W-:Y:S02]  /*0370*/  IMAD R2, R2, 0x3, R5 ;  /* 0x0000000302027824 */ /* 0x000fe400078e0205 */
[----:B------:R-:W-:-:S04]  /*0380*/  IMAD.WIDE.U32 R4, R3, 0x4, R6 ;  /* 0x0000000403047825 */ /* 0x000fc800078e0006 */
[----:B------:R-:W-:Y:S01]  /*0390*/  IMAD.WIDE.U32 R2, R2, 0x4, R6 ;  /* 0x0000000402027825 */ /* 0x000fe200078e0006 */
[----:B------:R0:W5:Y:S04]  /*03a0*/  LDG.E R9, desc[UR6][R4.64] ;  /* 0x0000000604097981 */ /* 0x000168000c1e1900 */
[----:B------:R0:W5:Y:S01]  /*03b0*/  LDG.E R8, desc[UR6][R2.64] ;  /* 0x0000000602087981 */ /* 0x000162000c1e1900 */
[----:B------:R-:W-:Y:S01]  /*03c0*/  BSSY.RELIABLE B1, `(.L_x_8) ;  /* 0x0000011000017945 */ /* 0x000fe20003800100 */
[----:B------:R-:W-:Y:S01]  /*03d0*/  IMAD.MOV.U32 R6, RZ, RZ, R0 ;  /* 0x000000ffff067224 */ /* 0x000fe200078e0000 */
[----:B--2---:R-:W-:-:S13]  /*03e0*/  ISETP.NE.AND P0, PT, R12, -0x1, PT ;  /* 0xffffffff0c00780c */ /* 0x004fda0003f05270 */
[----:B0-----:R-:W-:Y:S05]  /*03f0*/  @!P0 BRA `(.L_x_9) ;  /* 0x0000000000348947 */ /* 0x001fea0003800000 */
[----:B------:R-:W-:Y:S01]  /*0400*/  HFMA2 R2, -RZ, RZ, 0, 0 ;  /* 0x00000000ff027431 */ /* 0x000fe200000001ff */
[----:B------:R-:W-:Y:S06]  /*0410*/  BSSY.RELIABLE B2, `(.L_x_9) ;  /* 0x000000b000027945 */ /* 0x000fec0003800100 */
.L_x_10:
[----:B------:R-:W-:-:S05]  /*0420*/  VIADD R2, R2, 0x1 ;  /* 0x0000000102027836 */ /* 0x000fca0000000000 */
[----:B------:R-:W-:-:S13]  /*0430*/  ISETP.NE.AND P0, PT, R2, UR4, PT ;  /* 0x0000000402007c0c */ /* 0x000fda000bf05270 */
[----:B------:R-:W-:Y:S05]  /*0440*/  @!P0 BREAK.RELIABLE B2 ;  /* 0x0000000000028942 */ /* 0x000fea0003800100 */
[----:B------:R-:W-:Y:S05]  /*0450*/  @!P0 BREAK.RELIABLE B1 ;  /* 0x0000000000018942 */ /* 0x000fea0003800100 */
[----:B------:R-:W-:Y:S05]  /*0460*/  @!P0 BRA `(.L_x_7) ;  /* 0x0000000000208947 */ /* 0x000fea0003800000 */
[----:B------:R-:W-:-:S05]  /*0470*/  SHF.L.U32 R3, R2, 0x1, RZ ;  /* 0x0000000102037819 */ /* 0x000fca00000006ff */
[----:B------:R-:W-:-:S05]  /*0480*/  IMAD R6, R3, 0x4, R0 ;  /* 0x0000000403067824 */ /* 0x000fca00078e0200 */
[----:B------:R-:W2:Y:S02]  /*0490*/  LDL R3, [R6] ;  /* 0x0000000006037983 */ /* 0x000ea40000100800 */
[----:B--2---:R-:W-:-:S13]  /*04a0*/  ISETP.NE.AND P0, PT, R3, -0x1, PT ;  /* 0xffffffff0300780c */ /* 0x004fda0003f05270 */
[----:B------:R-:W-:Y:S05]  /*04b0*/  @P0 BRA `(.L_x_10) ;  /* 0xfffffffc00d80947 */ /* 0x000fea000383ffff */
[----:B------:R-:W-:Y:S05]  /*04c0*/  BSYNC.RELIABLE B2 ;  /* 0x0000000000027941 */ /* 0x000fea0003800100 */
.L_x_9:
[----:B------:R-:W-:Y:S05]  /*04d0*/  BSYNC.RELIABLE B1 ;  /* 0x0000000000017941 */ /* 0x000fea0003800100 */
.L_x_8:
[----:B-----5:R0:W-:Y:S02]  /*04e0*/  STL.64 [R6], R8 ;  /* 0x0000000806007387 */ /* 0x0201e40000100a00 */
.L_x_7:
[----:B------:R-:W-:Y:S05]  /*04f0*/  BSYNC.RECONVERGENT B0 ;  /* 0x0000000000007941 */ /* 0x000fea0003800200 */
.L_x_6:
[----:B------:R-:W-:Y:S05]  /*0500*/  WARPSYNC.ALL ;  /* 0x0000000000007948 */ /* 0x000fea0003800000 */
[----:B------:R-:W2:Y:S01]  /*0510*/  LDCU UR4, c[0x0][0x388] ;  /* 0x00007100ff0477ac */ /* 0x000ea20008000800 */
[----:B------:R-:W-:-:S05]  /*0520*/  VIADD R11, R11, 0x1 ;  /* 0x000000010b0b7836 */ /* 0x000fca0000000000 */
[----:B--2---:R-:W-:-:S13]  /*0530*/  ISETP.NE.AND P0, PT, R11, UR4, PT ;  /* 0x000000040b007c0c */ /* 0x004fda000bf05270 */
[----:B------:R-:W-:Y:S05]  /*0540*/  @P0 BRA `(.L_x_11) ;  /* 0xfffffffc00400947 */ /* 0x000fea000383ffff */
[----:B------:R2:W5:Y:S02]  /*0550*/  LDL.64 R2, [R1] ;  /* 0x0000000001027983 */ /* 0x0005640000100a00 */
.L_x_5:
[----:B0----5:R-:W0:Y:S08]  /*0560*/  LDC R9, c[0x0][0x39c] ;  /* 0x0000e700ff097b82 */ /* 0x021e300000000800 */
[----:B------:R-:W3:Y:S01]  /*0570*/  LDC.64 R6, c[0x0][0x390] ;  /* 0x0000e400ff067b82 */ /* 0x000ee20000000a00 */
[----:B0-----:R-:W-:Y:S01]  /*0580*/  ISETP.GE.AND P0, PT, R9, 0x3, PT ;  /* 0x000000030900780c */ /* 0x001fe20003f06270 */
[----:B-1----:R-:W-:-:S04]  /*0590*/  IMAD R5, R10, R9, RZ ;  /* 0x000000090a057224 */ /* 0x002fc800078e02ff */
[----:B---3--:R-:W-:-:S05]  /*05a0*/  IMAD.WIDE R6, R5, 0x4, R6 ;  /* 0x0000000405067825 */ /* 0x008fca00078e0206 */
[----:B------:R0:W-:Y:S04]  /*05b0*/  STG.E desc[UR6][R6.64+0x4], R3 ;  /* 0x0000040306007986 */ /* 0x0001e8000c101906 */
[----:B------:R0:W-:Y:S01]  /*05c0*/  STG.E desc[UR6][R6.64], R2 ;  /* 0x0000000206007986 */ /* 0x0001e2000c101906 */
[----:B------:R-:W-:Y:S05]  /*05d0*/  @!P0 EXIT ;  /* 0x000000000000894d */ /* 0x000fea0003800000 */
[----:B0-----:R-:W-:-:S07]  /*05e0*/  MOV R3, 0x2 ;  /* 0x0000000200037802 */ /* 0x001fce0000000f00 */
.L_x_18:
[C---:B0-----:R-:W-:Y:S01]  /*05f0*/  IMAD.WIDE.U32 R8, R3.reuse, 0x4, R6 ;  /* 0x0000000403087825 */ /* 0x041fe200078e0006 */
[----:B------:R-:W3:Y:S01]  /*0600*/  LDL R10, [R1] ;  /* 0x00000000010a7983 */ /* 0x000ee20000100800 */
[----:B------:R-:W0:Y:S03]  /*0610*/  LDCU UR4, c[0x0][0x39c] ;  /* 0x00007380ff0477ac */ /* 0x000e260008000800 */
[----:B------:R-:W3:Y:S01]  /*0620*/  LDG.E R5, desc[UR6][R8.64+-0x4] ;  /* 0xfffffc0608057981 */ /* 0x000ee2000c1e1900 */
[----:B------:R-:W-:Y:S01]  /*0630*/  VIADD R3, R3, 0x1 ;  /* 0x0000000103037836 */ /* 0x000fe20000000000 */
[----:B------:R-:W-:Y:S01]  /*0640*/  BSSY.RECONVERGENT B0, `(.L_x_12) ;  /* 0x000001c000007945 */ /* 0x000fe20003800200 */
[----:B------:R-:W1:Y:S03]  /*0650*/  LDCU UR5, c[0x0][0x39c] ;  /* 0x00007380ff0577ac */ /* 0x000e660008000800 */
[----:B------:R-:W-:Y:S01]  /*0660*/  BSSY.RELIABLE B1, `(.L_x_13) ;  /* 0x0000015000017945 */ /* 0x000fe20003800100 */
[----:B------:R-:W-:-:S02]  /*0670*/  MOV R4, R0 ;  /* 0x0000000000047202 */ /* 0x000fc40000000f00 */
[----:B0-----:R-:W-:Y:S02]  /*0680*/  ISETP.NE.AND P0, PT, R3, UR4, PT ;  /* 0x0000000403007c0c */ /* 0x001fe4000bf05270 */
[----:B---3--:R-:W-:-:S13]  /*0690*/  ISETP.NE.AND P1, PT, R10, R5, PT ;  /* 0x000000050a00720c */ /* 0x008fda0003f25270 */
[----:B-1----:R-:W-:Y:S05]  /*06a0*/  @!P1 BRA `(.L_x_14) ;  /* 0x0000000000409947 */ /* 0x002fea0003800000 */
[----:B------:R-:W-:Y:S01]  /*06b0*/  BSSY.RELIABLE B2, `(.L_x_15) ;  /* 0x000000e000027945 */ /* 0x000fe20003800100 */
[----:B------:R-:W-:-:S07]  /*06c0*/  IMAD.MOV.U32 R4, RZ, RZ, RZ ;  /* 0x000000ffff047224 */ /* 0x000fce00078e00ff */
.L_x_17:
[----:B------:R-:W-:-:S13]  /*06d0*/  ISETP.NE.AND P1, PT, R10, -0x1, PT ;  /* 0xffffffff0a00780c */ /* 0x000fda0003f25270 */
[----:B------:R-:W-:Y:S05]  /*06e0*/  @!P1 EXIT ;  /* 0x000000000000994d */ /* 0x000fea0003800000 */
[----:B------:R-:W-:-:S04]  /*06f0*/  IADD3 R4, PT, PT, R4, 0x1, RZ ;  /* 0x0000000104047810 */ /* 0x000fc80007ffe0ff */
[----:B------:R-:W-:-:S13]  /*0700*/  ISETP.NE.AND P1, PT, R4, UR5, PT ;  /* 0x0000000504007c0c */ /* 0x000fda000bf25270 */
[----:B------:R-:W-:Y:S05]  /*0710*/  @!P1 BREAK.RELIABLE B2 ;  /* 0x0000000000029942 */ /* 0x000fea0003800100 */
[----:B------:R-:W-:Y:S05]  /*0720*/  @!P1 BREAK.RELIABLE B1 ;  /* 0x0000000000019942 */ /* 0x000fea0003800100 */
[----:B------:R-:W-:Y:S05]  /*0730*/  @!P1 BRA `(.L_x_16) ;  /* 0x0000000000309947 */ /* 0x000fea0003800000 */
[----:B------:R-:W-:-:S04]  /*0740*/  IMAD.SHL.U32 R11, R4, 0x2, RZ ;  /* 0x00000002040b7824 */ /* 0x000fc800078e00ff */
[----:B------:R-:W-:-:S05]  /*0750*/  IMAD R11, R11, 0x4, R0 ;  /* 0x000000040b0b7824 */ /* 0x000fca00078e0200 */
[----:B------:R-:W3:Y:S02]  /*0760*/  LDL R10, [R11] ;  /* 0x000000000b0a7983 */ /* 0x000ee40000100800 */
[----:B---3--:R-:W-:-:S13]  /*0770*/  ISETP.NE.AND P1, PT, R10, R5, PT ;  /* 0x000000050a00720c */ /* 0x008fda0003f25270 */
[----:B------:R-:W-:Y:S05]  /*0780*/  @P1 BRA `(.L_x_17) ;  /* 0xfffffffc00d01947 */ /* 0x000fea000383ffff */
[----:B------:R-:W-:Y:S05]  /*0790*/  BSYNC.RELIABLE B2 ;  /* 0x0000000000027941 */ /* 0x000fea0003800100 */
.L_x_15:
[----:B------:R-:W-:-:S07]  /*07a0*/  MOV R4, R11 ;  /* 0x0000000b00047202 */ /* 0x000fce0000000f00 */
.L_x_14:
[----:B------:R-:W-:Y:S05]  /*07b0*/  BSYNC.RELIABLE B1 ;  /* 0x0000000000017941 */ /* 0x000fea0003800100 */
.L_x_13:
[----:B------:R-:W3:Y:S02]  /*07c0*/  LDL R5, [R4+0x4] ;  /* 0x0000040004057983 */ /* 0x000ee40000100800 */
[----:B---3--:R-:W-:-:S13]  /*07d0*/  ISETP.NE.AND P1, PT, R5, R2, PT ;  /* 0x000000020500720c */ /* 0x008fda0003f25270 */
[----:B------:R-:W-:Y:S05]  /*07e0*/  @!P1 EXIT ;  /* 0x000000000000994d */ /* 0x000fea0003800000 */
[----:B------:R0:W-:Y:S02]  /*07f0*/  STG.E desc[UR6][R8.64], R5 ;  /* 0x0000000508007986 */ /* 0x0001e4000c101906 */
.L_x_16:
[----:B------:R-:W-:Y:S05]  /*0800*/  BSYNC.RECONVERGENT B0 ;  /* 0x0000000000007941 */ /* 0x000fea0003800200 */
.L_x_12:
[----:B------:R-:W-:Y:S05]  /*0810*/  WARPSYNC.ALL ;  /* 0x0000000000007948 */ /* 0x000fea0003800000 */
[----:B------:R-:W-:Y:S05]  /*0820*/  @P0 BRA `(.L_x_18) ;  /* 0xfffffffc00700947 */ /* 0x000fea000383ffff */
[----:B------:R-:W-:Y:S05]  /*0830*/  EXIT ;  /* 0x000000000000794d */ /* 0x000fea0003800000 */
.L_x_19:
        /* <DEDUP_REMOVED lines=12> */
.L_x_23:


//--------------------- .nv.shared.reserved.0     --------------------------
	.section	.nv.shared.reserved.0,"aw",@nobits
	.weak		__nv_reservedSMEM_offset_0_alias
	.size		__nv_reservedSMEM_offset_0_alias, 0, 64
	.other		__nv_reservedSMEM_offset_0_alias,@"STO_CUDA_RESERVED_SHARED STV_DEFAULT"
__nv_reservedSMEM_offset_0_alias:
	.zero		0
	.zero		64


//--------------------- .nv.global                --------------------------
	.section	.nv.global,"aw",@nobits
.nv.global:
	.type		_ZN34_INTERNAL_33ad9b7f_4_k_cu_1f6f6aef6thrust24THRUST_300001_SM_1000_NS3seqE,@object
	.size		_ZN34_INTERNAL_33ad9b7f_4_k_cu_1f6f6aef6thrust24THRUST_300001_SM_1000_NS3seqE,(_ZN34_INTERNAL_33ad9b7f_4_k_cu_1f6f6aef4cuda3std3__48in_placeE - _ZN34_INTERNAL_33ad9b7f_4_k_cu_1f6f6aef6thrust24THRUST_300001_SM_1000_NS3seqE)
_ZN34_INTERNAL_33ad9b7f_4_k_cu_1f6f6aef6thrust24THRUST_300001_SM_1000_NS3seqE:
	.zero		1
	.type		_ZN34_INTERNAL_33ad9b7f_4_k_cu_1f6f6aef4cuda3std3__48in_placeE,@object
	.size		_ZN34_INTERNAL_33ad9b7f_4_k_cu_1f6f6aef4cuda3std3__48in_placeE,(_ZN34_INTERNAL_33ad9b7f_4_k_cu_1f6f6aef4cuda3std6ranges3__45__cpo4sizeE - _ZN34_INTERNAL_33ad9b7f_4_k_cu_1f6f6aef4cuda3std3__48in_placeE)
_ZN34_INTERNAL_33ad9b7f_4_k_cu_1f6f6aef4cuda3std3__48in_placeE:
	.zero		1
	.type		_ZN34_INTERNAL_33ad9b7f_4_k_cu_1f6f6aef4cuda3std6ranges3__45__cpo4sizeE,@object
	.size		_ZN34_INTERNAL_33ad9b7f_4_k_cu_1f6f6aef4cuda3std6ranges3__45__cpo4sizeE,(_ZN34_INTERNAL_33ad9b7f_4_k_cu_1f6f6aef6thrust24THRUST_300001_SM_1000_NS12placeholders2_3E - _ZN34_INTERNAL_33ad9b7f_4_k_cu_1f6f6aef4cuda3std6ranges3__45__cpo4sizeE)
_ZN34_INTERNAL_33ad9b7f_4_k_cu_1f6f6aef4cuda3std6ranges3__45__cpo4sizeE:
	.zero		1
	.type		_ZN34_INTERNAL_33ad9b7f_4_k_cu_1f6f6aef6thrust24THRUST_300001_SM_1000_NS12placeholders2_3E,@object
	.size		_ZN34_INTERNAL_33ad9b7f_4_k_cu_1f6f6aef6thrust24THRUST_300001_SM_1000_NS12placeholders2_3E,(_ZN34_INTERNAL_33ad9b7f_4_k_cu_1f6f6aef4cuda3std3__45__cpo6cbeginE - _ZN34_INTERNAL_33ad9b7f_4_k_cu_1f6f6aef6thrust24THRUST_300001_SM_1000_NS12placeholders2_3E)
_ZN34_INTERNAL_33ad9b7f_4_k_cu_1f6f6aef6thrust24THRUST_300001_SM_1000_NS12placeholders2_3E:
	.zero		1
	.type		_ZN34_INTERNAL_33ad9b7f_4_k_cu_1f6f6aef4cuda3std3__45__cpo6cbeginE,@object
	.size		_ZN34_INTERNAL_33ad9b7f_4_k_cu_1f6f6aef4cuda3std3__45__cpo6cbeginE,(_ZN34_INTERNAL_33ad9b7f_4_k_cu_1f6f6aef4cuda3std6ranges3__45__cpo6cbeginE - _ZN34_INTERNAL_33ad9b7f_4_k_cu_1f6f6aef4cuda3std3__45__cpo6cbeginE)
_ZN34_INTERNAL_33ad9b7f_4_k_cu_1f6f6aef4cuda3std3__45__cpo6cbeginE:
	.zero		1
	.type		_ZN34_INTERNAL_33ad9b7f_4_k_cu_1f6f6aef4cuda3std6ranges3__45__cpo6cbeginE,@object
	.size		_ZN34_INTERNAL_33ad9b7f_4_k_cu_1f6f6aef4cuda3std6ranges3__45__cpo6cbeginE,(_ZN34_INTERNAL_33ad9b7f_4_k_cu_1f6f6aef6thrust24THRUST_300001_SM_1000_NS12placeholders2_7E - _ZN34_INTERNAL_33ad9b7f_4_k_cu_1f6f6aef4cuda3std6ranges3__45__cpo6cbeginE)
_ZN34_INTERNAL_33ad9b7f_4_k_cu_1f6f6aef4cuda3std6ranges3__45__cpo6cbeginE:
	.zero		1
	.type		_ZN34_INTERNAL_33ad9b7f_4_k_cu_1f6f6aef6thrust24THRUST_300001_SM_1000_NS12placeholders2_7E,@object
	.size		_ZN34_INTERNAL_33ad9b7f_4_k_cu_1f6f6aef6thrust24THRUST_300001_SM_1000_NS12placeholders2_7E,(_ZN34_INTERNAL_33ad9b7f_4_k_cu_1f6f6aef4cuda3std3__45__cpo7crbeginE - _ZN34_INTERNAL_33ad9b7f_4_k_cu_1f6f6aef6thrust24THRUST_300001_SM_1000_NS12placeholders2_7E)
_ZN34_INTERNAL_33ad9b7f_4_k_cu_1f6f6aef6thrust24THRUST_300001_SM_1000_NS12placeholders2_7E:
	.zero		1
	.type		_ZN34_INTERNAL_33ad9b7f_4_k_cu_1f6f6aef4cuda3std3__45__cpo7crbeginE,@object
	.size		_ZN34_INTERNAL_33ad9b7f_4_k_cu_1f6f6aef4cuda3std3__45__cpo7crbeginE,(_ZN34_INTERNAL_33ad9b7f_4_k_cu_1f6f6aef4cuda3std6ranges3__45__cpo4nextE - _ZN34_INTERNAL_33ad9b7f_4_k_cu_1f6f6aef4cuda3std3__45__cpo7crbeginE)
_ZN34_INTERNAL_33ad9b7f_4_k_cu_1f6f6aef4cuda3std3__45__cpo7crbeginE:
	.zero		1
	.type		_ZN34_INTERNAL_33ad9b7f_4_k_cu_1f6f6aef4cuda3std6ranges3__45__cpo4nextE,@object
	.size		_ZN34_INTERNAL_33ad9b7f_4_k_cu_1f6f6aef4cuda3std6ranges3__45__cpo4nextE,(_ZN34_INTERNAL_33ad9b7f_4_k_cu_1f6f6aef4cuda3std6ranges3__45__cpo4swapE - _ZN34_INTERNAL_33ad9b7f_4_k_cu_1f6f6aef4cuda3std6ranges3__45__cpo4nextE)
_ZN34_INTERNAL_33ad9b7f_4_k_cu_1f6f6aef4cuda3std6ranges3__45__cpo4nextE:
	.zero		1
	.type		_ZN34_INTERNAL_33ad9b7f_4_k_cu_1f6f6aef4cuda3std6ranges3__45__cpo4swapE,@object
	.size		_ZN34_INTERNAL_33ad9b7f_4_k_cu_1f6f6aef4cuda3std6ranges3__45__cpo4swapE,(_ZN34_INTERNAL_33ad9b7f_4_k_cu_1f6f6aef6thrust24THRUST_300001_SM_1000_NS8cuda_cub10par_nosyncE - _ZN34_INTERNAL_33ad9b7f_4_k_cu_1f6f6aef4cuda3std6ranges3__45__cpo4swapE)
_ZN34_INTERNAL_33ad9b7f_4_k_cu_1f6f6aef4cuda3std6ranges3__45__cpo4swapE:
	.zero		1
	.type		_ZN34_INTERNAL_33ad9b7f_4_k_cu_1f6f6aef6thrust24THRUST_300001_SM_1000_NS8cuda_cub10par_nosyncE,@object
	.size		_ZN34_INTERNAL_33ad9b7f_4_k_cu_1f6f6aef6thrust24THRUST_300001_SM_1000_NS8cuda_cub10par_nosyncE,(_ZN34_INTERNAL_33ad9b7f_4_k_cu_1f6f6aef6thrust24THRUST_300001_SM_1000_NS12placeholders2_9E - _ZN34_INTERNAL_33ad9b7f_4_k_cu_1f6f6aef6thrust24THRUST_300001_SM_1000_NS8cuda_cub10par_nosyncE)
_ZN34_INTERNAL_33ad9b7f_4_k_cu_1f6f6aef6thrust24THRUST_300001_SM_1000_NS8cuda_cub10par_nosyncE:
	.zero		1
	.type		_ZN34_INTERNAL_33ad9b7f_4_k_cu_1f6f6aef6thrust24THRUST_300001_SM_1000_NS12placeholders2_9E,@object
	.size		_ZN34_INTERNAL_33ad9b7f_4_k_cu_1f6f6aef6thrust24THRUST_300001_SM_1000_NS12placeholders2_9E,(_ZN34_INTERNAL_33ad9b7f_4_k_cu_1f6f6aef4cuda3std3__436_GLOBAL__N__33ad9b7f_4_k_cu_1f6f6aef6ignoreE - _ZN34_INTERNAL_33ad9b7f_4_k_cu_1f6f6aef6thrust24THRUST_300001_SM_1000_NS12placeholders2_9E)
_ZN34_INTERNAL_33ad9b7f_4_k_cu_1f6f6aef6thrust24THRUST_300001_SM_1000_NS12placeholders2_9E:
	.zero		1
	.type		_ZN34_INTERNAL_33ad9b7f_4_k_cu_1f6f6aef4cuda3std3__436_GLOBAL__N__33ad9b7f_4_k_cu_1f6f6aef6ignoreE,@object
	.size		_ZN34_INTERNAL_33ad9b7f_4_k_cu_1f6f6aef4cuda3std3__436_GLOBAL__N__33ad9b7f_4_k_cu_1f6f6aef6ignoreE,(_ZN34_INTERNAL_33ad9b7f_4_k_cu_1f6f6aef4cuda3std6ranges3__45__cpo4dataE - _ZN34_INTERNAL_33ad9b7f_4_k_cu_1f6f6aef4cuda3std3__436_GLOBAL__N__33ad9b7f_4_k_cu_1f6f6aef6ignoreE)
_ZN34_INTERNAL_33ad9b7f_4_k_cu_1f6f6aef4cuda3std3__436_GLOBAL__N__33ad9b7f_4_k_cu_1f6f6aef6ignoreE:
	.zero		1
	.type		_ZN34_INTERNAL_33ad9b7f_4_k_cu_1f6f6aef4cuda3std6ranges3__45__cpo4dataE,@object
	.size		_ZN34_INTERNAL_33ad9b7f_4_k_cu_1f6f6aef4cuda3std6ranges3__45__cpo4dataE,(_ZN34_INTERNAL_33ad9b7f_4_k_cu_1f6f6aef6thrust24THRUST_300001_SM_1000_NS12placeholders2_1E - _ZN34_INTERNAL_33ad9b7f_4_k_cu_1f6f6aef4cuda3std6ranges3__45__cpo4dataE)
_ZN34_INTERNAL_33ad9b7f_4_k_cu_1f6f6aef4cuda3std6ranges3__45__cpo4dataE:
	.zero		1
	.type		_ZN34_INTERNAL_33ad9b7f_4_k_cu_1f6f6aef6thrust24THRUST_300001_SM_1000_NS12placeholders2_1E,@object
	.size		_ZN34_INTERNAL_33ad9b7f_4_k_cu_1f6f6aef6thrust24THRUST_300001_SM_1000_NS12placeholders2_1E,(_ZN34_INTERNAL_33ad9b7f_4_k_cu_1f6f6aef4cuda3std3__45__cpo5beginE - _ZN34_INTERNAL_33ad9b7f_4_k_cu_1f6f6aef6thrust24THRUST_300001_SM_1000_NS12placeholders2_1E)
_ZN34_INTERNAL_33ad9b7f_4_k_cu_1f6f6aef6thrust24THRUST_300001_SM_1000_NS12placeholders2_1E:
	.zero		1
	.type		_ZN34_INTERNAL_33ad9b7f_4_k_cu_1f6f6aef4cuda3std3__45__cpo5beginE,@object
	.size		_ZN34_INTERNAL_33ad9b7f_4_k_cu_1f6f6aef4cuda3std3__45__cpo5beginE,(_ZN34_INTERNAL_33ad9b7f_4_k_cu_1f6f6aef4cuda3std6ranges3__45__cpo5beginE - _ZN34_INTERNAL_33ad9b7f_4_k_cu_1f6f6aef4cuda3std3__45__cpo5beginE)
_ZN34_INTERNAL_33ad9b7f_4_k_cu_1f6f6aef4cuda3std3__45__cpo5beginE:
	.zero		1
	.type		_ZN34_INTERNAL_33ad9b7f_4_k_cu_1f6f6aef4cuda3std6ranges3__45__cpo5beginE,@object
	.size		_ZN34_INTERNAL_33ad9b7f_4_k_cu_1f6f6aef4cuda3std6ranges3__45__cpo5beginE,(_ZN34_INTERNAL_33ad9b7f_4_k_cu_1f6f6aef6thrust24THRUST_300001_SM_1000_NS12placeholders2_5E - _ZN34_INTERNAL_33ad9b7f_4_k_cu_1f6f6aef4cuda3std6ranges3__45__cpo5beginE)
_ZN34_INTERNAL_33ad9b7f_4_k_cu_1f6f6aef4cuda3std6ranges3__45__cpo5beginE:
	.zero		1
	.type		_ZN34_INTERNAL_33ad9b7f_4_k_cu_1f6f6aef6thrust24THRUST_300001_SM_1000_NS12placeholders2_5E,@object
	.size		_ZN34_INTERNAL_33ad9b7f_4_k_cu_1f6f6aef6thrust24THRUST_300001_SM_1000_NS12placeholders2_5E,(_ZN34_INTERNAL_33ad9b7f_4_k_cu_1f6f6aef4cuda3std3__45__cpo6rbeginE - _ZN34_INTERNAL_33ad9b7f_4_k_cu_1f6f6aef6thrust24THRUST_300001_SM_1000_NS12placeholders2_5E)
_ZN34_INTERNAL_33ad9b7f_4_k_cu_1f6f6aef6thrust24THRUST_300001_SM_1000_NS12placeholders2_5E:
	.zero		1
	.type		_ZN34_INTERNAL_33ad9b7f_4_k_cu_1f6f6aef4cuda3std3__45__cpo6rbeginE,@object
	.size		_ZN34_INTERNAL_33ad9b7f_4_k_cu_1f6f6aef4cuda3std3__45__cpo6rbeginE,(_ZN34_INTERNAL_33ad9b7f_4_k_cu_1f6f6aef4cuda3std6ranges3__45__cpo7advanceE - _ZN34_INTERNAL_33ad9b7f_4_k_cu_1f6f6aef4cuda3std3__45__cpo6rbeginE)
_ZN34_INTERNAL_33ad9b7f_4_k_cu_1f6f6aef4cuda3std3__45__cpo6rbeginE:
	.zero		1
	.type		_ZN34_INTERNAL_33ad9b7f_4_k_cu_1f6f6aef4cuda3std6ranges3__45__cpo7advanceE,@object
	.size		_ZN34_INTERNAL_33ad9b7f_4_k_cu_1f6f6aef4cuda3std6ranges3__45__cpo7advanceE,(_ZN34_INTERNAL_33ad9b7f_4_k_cu_1f6f6aef4cuda3std3__47nulloptE - _ZN34_INTERNAL_33ad9b7f_4_k_cu_1f6f6aef4cuda3std6ranges3__45__cpo7advanceE)
_ZN34_INTERNAL_33ad9b7f_4_k_cu_1f6f6aef4cuda3std6ranges3__45__cpo7advanceE:
	.zero		1
	.type		_ZN34_INTERNAL_33ad9b7f_4_k_cu_1f6f6aef4cuda3std3__47nulloptE,@object
	.size		_ZN34_INTERNAL_33ad9b7f_4_k_cu_1f6f6aef4cuda3std3__47nulloptE,(_ZN34_INTERNAL_33ad9b7f_4_k_cu_1f6f6aef4cuda3std6ranges3__45__cpo8distanceE - _ZN34_INTERNAL_33ad9b7f_4_k_cu_1f6f6aef4cuda3std3__47nulloptE)
_ZN34_INTERNAL_33ad9b7f_4_k_cu_1f6f6aef4cuda3std3__47nulloptE:
	.zero		1
	.type		_ZN34_INTERNAL_33ad9b7f_4_k_cu_1f6f6aef4cuda3std6ranges3__45__cpo8distanceE,@object
	.size		_ZN34_INTERNAL_33ad9b7f_4_k_cu_1f6f6aef4cuda3std6ranges3__45__cpo8distanceE,(_ZN34_INTERNAL_33ad9b7f_4_k_cu_1f6f6aef6thrust24THRUST_300001_SM_1000_NS12placeholders3_10E - _ZN34_INTERNAL_33ad9b7f_4_k_cu_1f6f6aef4cuda3std6ranges3__45__cpo8distanceE)
_ZN34_INTERNAL_33ad9b7f_4_k_cu_1f6f6aef4cuda3std6ranges3__45__cpo8distanceE:
	.zero		1
	.type		_ZN34_INTERNAL_33ad9b7f_4_k_cu_1f6f6aef6thrust24THRUST_300001_SM_1000_NS12placeholders3_10E,@object
	.size		_ZN34_INTERNAL_33ad9b7f_4_k_cu_1f6f6aef6thrust24THRUST_300001_SM_1000_NS12placeholders3_10E,(_ZN34_INTERNAL_33ad9b7f_4_k_cu_1f6f6aef4cuda3std3__419piecewise_constructE - _ZN34_INTERNAL_33ad9b7f_4_k_cu_1f6f6aef6thrust24THRUST_300001_SM_1000_NS12placeholders3_10E)
_ZN34_INTERNAL_33ad9b7f_4_k_cu_1f6f6aef6thrust24THRUST_300001_SM_1000_NS12placeholders3_10E:
	.zero		1
	.type		_ZN34_INTERNAL_33ad9b7f_4_k_cu_1f6f6aef4cuda3std3__419piecewise_constructE,@object
	.size		_ZN34_INTERNAL_33ad9b7f_4_k_cu_1f6f6aef4cuda3std3__419piecewise_constructE,(_ZN34_INTERNAL_33ad9b7f_4_k_cu_1f6f6aef4cuda3std6ranges3__45__cpo5cdataE - _ZN34_INTERNAL_33ad9b7f_4_k_cu_1f6f6aef4cuda3std3__419piecewise_constructE)
_ZN34_INTERNAL_33ad9b7f_4_k_cu_1f6f6aef4cuda3std3__419piecewise_constructE:
	.zero		1
	.type		_ZN34_INTERNAL_33ad9b7f_4_k_cu_1f6f6aef4cuda3std6ranges3__45__cpo5cdataE,@object
	.size		_ZN34_INTERNAL_33ad9b7f_4_k_cu_1f6f6aef4cuda3std6ranges3__45__cpo5cdataE,(_ZN34_INTERNAL_33ad9b7f_4_k_cu_1f6f6aef6thrust24THRUST_300001_SM_1000_NS12placeholders2_2E - _ZN34_INTERNAL_33ad9b7f_4_k_cu_1f6f6aef4cuda3std6ranges3__45__cpo5cdataE)
_ZN34_INTERNAL_33ad9b7f_4_k_cu_1f6f6aef4cuda3std6ranges3__45__cpo5cdataE:
	.zero		1
	.type		_ZN34_INTERNAL_33ad9b7f_4_k_cu_1f6f6aef6thrust24THRUST_300001_SM_1000_NS12placeholders2_2E,@object
	.size		_ZN34_INTERNAL_33ad9b7f_4_k_cu_1f6f6aef6thrust24THRUST_300001_SM_1000_NS12placeholders2_2E,(_ZN34_INTERNAL_33ad9b7f_4_k_cu_1f6f6aef4cuda3std3__45__cpo3endE - _ZN34_INTERNAL_33ad9b7f_4_k_cu_1f6f6aef6thrust24THRUST_300001_SM_1000_NS12placeholders2_2E)
_ZN34_INTERNAL_33ad9b7f_4_k_cu_1f6f6aef6thrust24THRUST_300001_SM_1000_NS12placeholders2_2E:
	.zero		1
	.type		_ZN34_INTERNAL_33ad9b7f_4_k_cu_1f6f6aef4cuda3std3__45__cpo3endE,@object
	.size		_ZN34_INTERNAL_33ad9b7f_4_k_cu_1f6f6aef4cuda3std3__45__cpo3endE,(_ZN34_INTERNAL_33ad9b7f_4_k_cu_1f6f6aef4cuda3std6ranges3__45__cpo3endE - _ZN34_INTERNAL_33ad9b7f_4_k_cu_1f6f6aef4cuda3std3__45__cpo3endE)
_ZN34_INTERNAL_33ad9b7f_4_k_cu_1f6f6aef4cuda3std3__45__cpo3endE:
	.zero		1
	.type		_ZN34_INTERNAL_33ad9b7f_4_k_cu_1f6f6aef4cuda3std6ranges3__45__cpo3endE,@object
	.size		_ZN34_INTERNAL_33ad9b7f_4_k_cu_1f6f6aef4cuda3std6ranges3__45__cpo3endE,(_ZN34_INTERNAL_33ad9b7f_4_k_cu_1f6f6aef6thrust24THRUST_300001_SM_1000_NS12placeholders2_6E - _ZN34_INTERNAL_33ad9b7f_4_k_cu_1f6f6aef4cuda3std6ranges3__45__cpo3endE)
_ZN34_INTERNAL_33ad9b7f_4_k_cu_1f6f6aef4cuda3std6ranges3__45__cpo3endE:
	.zero		1
	.type		_ZN34_INTERNAL_33ad9b7f_4_k_cu_1f6f6aef6thrust24THRUST_300001_SM_1000_NS12placeholders2_6E,@object
	.size		_ZN34_INTERNAL_33ad9b7f_4_k_cu_1f6f6aef6thrust24THRUST_300001_SM_1000_NS12placeholders2_6E,(_ZN34_INTERNAL_33ad9b7f_4_k_cu_1f6f6aef4cuda3std3__45__cpo4rendE - _ZN34_INTERNAL_33ad9b7f_4_k_cu_1f6f6aef6thrust24THRUST_300001_SM_1000_NS12placeholders2_6E)
_ZN34_INTERNAL_33ad9b7f_4_k_cu_1f6f6aef6thrust24THRUST_300001_SM_1000_NS12placeholders2_6E:
	.zero		1
	.type		_ZN34_INTERNAL_33ad9b7f_4_k_cu_1f6f6aef4cuda3std3__45__cpo4rendE,@object
	.size		_ZN34_INTERNAL_33ad9b7f_4_k_cu_1f6f6aef4cuda3std3__45__cpo4rendE,(_ZN34_INTERNAL_33ad9b7f_4_k_cu_1f6f6aef4cuda3std6ranges3__45__cpo9iter_swapE - _ZN34_INTERNAL_33ad9b7f_4_k_cu_1f6f6aef4cuda3std3__45__cpo4rendE)
_ZN34_INTERNAL_33ad9b7f_4_k_cu_1f6f6aef4cuda3std3__45__cpo4rendE:
	.zero		1
	.type		_ZN34_INTERNAL_33ad9b7f_4_k_cu_1f6f6aef4cuda3std6ranges3__45__cpo9iter_swapE,@object
	.size		_ZN34_INTERNAL_33ad9b7f_4_k_cu_1f6f6aef4cuda3std6ranges3__45__cpo9iter_swapE,(_ZN34_INTERNAL_33ad9b7f_4_k_cu_1f6f6aef4cuda3std3__48unexpectE - _ZN34_INTERNAL_33ad9b7f_4_k_cu_1f6f6aef4cuda3std6ranges3__45__cpo9iter_swapE)
_ZN34_INTERNAL_33ad9b7f_4_k_cu_1f6f6aef4cuda3std6ranges3__45__cpo9iter_swapE:
	.zero		1
	.type		_ZN34_INTERNAL_33ad9b7f_4_k_cu_1f6f6aef4cuda3std3__48unexpectE,@object
	.size		_ZN34_INTERNAL_33ad9b7f_4_k_cu_1f6f6aef4cuda3std3__48unexpectE,(_ZN34_INTERNAL_33ad9b7f_4_k_cu_1f6f6aef6thrust24THRUST_300001_SM_1000_NS8cuda_cub3parE - _ZN34_INTERNAL_33ad9b7f_4_k_cu_1f6f6aef4cuda3std3__48unexpectE)
_ZN34_INTERNAL_33ad9b7f_4_k_cu_1f6f6aef4cuda3std3__48unexpectE:
	.zero		1
	.type		_ZN34_INTERNAL_33ad9b7f_4_k_cu_1f6f6aef6thrust24THRUST_300001_SM_1000_NS8cuda_cub3parE,@object
	.size		_ZN34_INTERNAL_33ad9b7f_4_k_cu_1f6f6aef6thrust24THRUST_300001_SM_1000_NS8cuda_cub3parE,(_ZN34_INTERNAL_33ad9b7f_4_k_cu_1f6f6aef6thrust24THRUST_300001_SM_1000_NS12placeholders2_4E - _ZN34_INTERNAL_33ad9b7f_4_k_cu_1f6f6aef6thrust24THRUST_300001_SM_1000_NS8cuda_cub3parE)
_ZN34_INTERNAL_33ad9b7f_4_k_cu_1f6f6aef6thrust24THRUST_300001_SM_1000_NS8cuda_cub3parE:
	.zero		1
	.type		_ZN34_INTERNAL_33ad9b7f_4_k_cu_1f6f6aef6thrust24THRUST_300001_SM_1000_NS12placeholders2_4E,@object
	.size		_ZN34_INTERNAL_33ad9b7f_4_k_cu_1f6f6aef6thrust24THRUST_300001_SM_1000_NS12placeholders2_4E,(_ZN34_INTERNAL_33ad9b7f_4_k_cu_1f6f6aef4cuda3std3__45__cpo4cendE - _ZN34_INTERNAL_33ad9b7f_4_k_cu_1f6f6aef6thrust24THRUST_300001_SM_1000_NS12placeholders2_4E)
_ZN34_INTERNAL_33ad9b7f_4_k_cu_1f6f6aef6thrust24THRUST_300001_SM_1000_NS12placeholders2_4E:
	.zero		1
	.type		_ZN34_INTERNAL_33ad9b7f_4_k_cu_1f6f6aef4cuda3std3__45__cpo4cendE,@object
	.size		_ZN34_INTERNAL_33ad9b7f_4_k_cu_1f6f6aef4cuda3std3__45__cpo4cendE,(_ZN34_INTERNAL_33ad9b7f_4_k_cu_1f6f6aef4cuda3std6ranges3__45__cpo4cendE - _ZN34_INTERNAL_33ad9b7f_4_k_cu_1f6f6aef4cuda3std3__45__cpo4cendE)
_ZN34_INTERNAL_33ad9b7f_4_k_cu_1f6f6aef4cuda3std3__45__cpo4cendE:
	.zero		1
	.type		_ZN34_INTERNAL_33ad9b7f_4_k_cu_1f6f6aef4cuda3std6ranges3__45__cpo4cendE,@object
	.size		_ZN34_INTERNAL_33ad9b7f_4_k_cu_1f6f6aef4cuda3std6ranges3__45__cpo4cendE,(_ZN34_INTERNAL_33ad9b7f_4_k_cu_1f6f6aef4cuda3std3__420unreachable_sentinelE - _ZN34_INTERNAL_33ad9b7f_4_k_cu_1f6f6aef4cuda3std6ranges3__45__cpo4cendE)
_ZN34_INTERNAL_33ad9b7f_4_k_cu_1f6f6aef4cuda3std6ranges3__45__cpo4cendE:
	.zero		1
	.type		_ZN34_INTERNAL_33ad9b7f_4_k_cu_1f6f6aef4cuda3std3__420unreachable_sentinelE,@object
	.size		_ZN34_INTERNAL_33ad9b7f_4_k_cu_1f6f6aef4cuda3std3__420unreachable_sentinelE,(_ZN34_INTERNAL_33ad9b7f_4_k_cu_1f6f6aef4cuda3std6ranges3__45__cpo5ssizeE - _ZN34_INTERNAL_33ad9b7f_4_k_cu_1f6f6aef4cuda3std3__420unreachable_sentinelE)
_ZN34_INTERNAL_33ad9b7f_4_k_cu_1f6f6aef4cuda3std3__420unreachable_sentinelE:
	.zero		1
	.type		_ZN34_INTERNAL_33ad9b7f_4_k_cu_1f6f6aef4cuda3std6ranges3__45__cpo5ssizeE,@object
	.size		_ZN34_INTERNAL_33ad9b7f_4_k_cu_1f6f6aef4cuda3std6ranges3__45__cpo5ssizeE,(_ZN34_INTERNAL_33ad9b7f_4_k_cu_1f6f6aef6thrust24THRUST_300001_SM_1000_NS12placeholders2_8E - _ZN34_INTERNAL_33ad9b7f_4_k_cu_1f6f6aef4cuda3std6ranges3__45__cpo5ssizeE)
_ZN34_INTERNAL_33ad9b7f_4_k_cu_1f6f6aef4cuda3std6ranges3__45__cpo5ssizeE:
	.zero		1
	.type		_ZN34_INTERNAL_33ad9b7f_4_k_cu_1f6f6aef6thrust24THRUST_300001_SM_1000_NS12placeholders2_8E,@object
	.size		_ZN34_INTERNAL_33ad9b7f_4_k_cu_1f6f6aef6thrust24THRUST_300001_SM_1000_NS12placeholders2_8E,(_ZN34_INTERNAL_33ad9b7f_4_k_cu_1f6f6aef4cuda3std3__45__cpo5crendE - _ZN34_INTERNAL_33ad9b7f_4_k_cu_1f6f6aef6thrust24THRUST_300001_SM_1000_NS12placeholders2_8E)
_ZN34_INTERNAL_33ad9b7f_4_k_cu_1f6f6aef6thrust24THRUST_300001_SM_1000_NS12placeholders2_8E:
	.zero		1
	.type		_ZN34_INTERNAL_33ad9b7f_4_k_cu_1f6f6aef4cuda3std3__45__cpo5crendE,@object
	.size		_ZN34_INTERNAL_33ad9b7f_4_k_cu_1f6f6aef4cuda3std3__45__cpo5crendE,(_ZN34_INTERNAL_33ad9b7f_4_k_cu_1f6f6aef4cuda3std6ranges3__45__cpo4prevE - _ZN34_INTERNAL_33ad9b7f_4_k_cu_1f6f6aef4cuda3std3__45__cpo5crendE)
_ZN34_INTERNAL_33ad9b7f_4_k_cu_1f6f6aef4cuda3std3__45__cpo5crendE:
	.zero		1
	.type		_ZN34_INTERNAL_33ad9b7f_4_k_cu_1f6f6aef4cuda3std6ranges3__45__cpo4prevE,@object
	.size		_ZN34_INTERNAL_33ad9b7f_4_k_cu_1f6f6aef4cuda3std6ranges3__45__cpo4prevE,(_ZN34_INTERNAL_33ad9b7f_4_k_cu_1f6f6aef4cuda3std6ranges3__45__cpo9iter_moveE - _ZN34_INTERNAL_33ad9b7f_4_k_cu_1f6f6aef4cuda3std6ranges3__45__cpo4prevE)
_ZN34_INTERNAL_33ad9b7f_4_k_cu_1f6f6aef4cuda3std6ranges3__45__cpo4prevE:
	.zero		1
	.type		_ZN34_INTERNAL_33ad9b7f_4_k_cu_1f6f6aef4cuda3std6ranges3__45__cpo9iter_moveE,@object
	.size		_ZN34_INTERNAL_33ad9b7f_4_k_cu_1f6f6aef4cuda3std6ranges3__45__cpo9iter_moveE,(_ZN34_INTERNAL_33ad9b7f_4_k_cu_1f6f6aef6thrust24THRUST_300001_SM_1000_NS6system6detail10sequential3seqE - _ZN34_INTERNAL_33ad9b7f_4_k_cu_1f6f6aef4cuda3std6ranges3__45__cpo9iter_moveE)
_ZN34_INTERNAL_33ad9b7f_4_k_cu_1f6f6aef4cuda3std6ranges3__45__cpo9iter_moveE:
	.zero		1
	.type		_ZN34_INTERNAL_33ad9b7f_4_k_cu_1f6f6aef6thrust24THRUST_300001_SM_1000_NS6system6detail10sequential3seqE,@object
	.size		_ZN34_INTERNAL_33ad9b7f_4_k_cu_1f6f6aef6thrust24THRUST_300001_SM_1000_NS6system6detail10sequential3seqE,(.L_31 - _ZN34_INTERNAL_33ad9b7f_4_k_cu_1f6f6aef6thrust24THRUST_300001_SM_1000_NS6system6detail10sequential3seqE)
_ZN34_INTERNAL_33ad9b7f_4_k_cu_1f6f6aef6thrust24THRUST_300001_SM_1000_NS6system6detail10sequential3seqE:
	.zero		1
.L_31:


//--------------------- .nv.constant0._ZN3cub18CUB_300001_SM_10006detail8for_each13static_kernelINS2_12policy_hub_t12policy_500_tElN6thrust24THRUST_300001_SM_1000_NS8cuda_cub6__fill7functorINS7_6detail15normal_iteratorINS7_10device_ptrIiEEEEiEEEEvT0_T1_ --------------------------
	.section	.nv.constant0._ZN3cub18CUB_300001_SM_10006detail8for_each13static_kernelINS2_12policy_hub_t12policy_500_tElN6thrust24THRUST_300001_SM_1000_NS8cuda_cub6__fill7functorINS7_6detail15normal_iteratorINS7_10device_ptrIiEEEEiEEEEvT0_T1_,"a",@progbits
	.sectionflags	@""
	.align	4
.nv.constant0._ZN3cub18CUB_300001_SM_10006detail8for_each13static_kernelINS2_12policy_hub_t12policy_500_tElN6thrust24THRUST_300001_SM_1000_NS8cuda_cub6__fill7functorINS7_6detail15normal_iteratorINS7_10device_ptrIiEEEEiEEEEvT0_T1_:
	.zero		920


//--------------------- .nv.constant0._ZN3cub18CUB_300001_SM_10006detail8for_each13static_kernelINS2_12policy_hub_t12policy_500_tEmN6thrust24THRUST_300001_SM_1000_NS8cuda_cub20__uninitialized_fill7functorINS7_10device_ptrIiEEiEEEEvT0_T1_ --------------------------
	.section	.nv.constant0._ZN3cub18CUB_300001_SM_10006detail8for_each13static_kernelINS2_12policy_hub_t12policy_500_tEmN6thrust24THRUST_300001_SM_1000_NS8cuda_cub20__uninitialized_fill7functorINS7_10device_ptrIiEEiEEEEvT0_T1_,"a",@progbits
	.sectionflags	@""
	.align	4
.nv.constant0._ZN3cub18CUB_300001_SM_10006detail8for_each13static_kernelINS2_12policy_hub_t12policy_500_tEmN6thrust24THRUST_300001_SM_1000_NS8cuda_cub20__uninitialized_fill7functorINS7_10device_ptrIiEEiEEEEvT0_T1_:
	.zero		920


//--------------------- .nv.constant0._ZN3cub18CUB_300001_SM_10006detail11EmptyKernelIvEEvv --------------------------
	.section	.nv.constant0._ZN3cub18CUB_300001_SM_10006detail11EmptyKernelIvEEvv,"a",@progbits
	.sectionflags	@""
	.align	4
.nv.constant0._ZN3cub18CUB_300001_SM_10006detail11EmptyKernelIvEEvv:
	.zero		896


//--------------------- .nv.constant0._Z4testPiiS_ii --------------------------
	.section	.nv.constant0._Z4testPiiS_ii,"a",@progbits
	.sectionflags	@""
	.align	4
.nv.constant0._Z4testPiiS_ii:
	.zero		928


//--------------------- SYMBOLS --------------------------

	.type		.nv.reservedSmem.offset0,@object
	.size		.nv.reservedSmem.offset0,0x4
